// auto-generated by cutlass_sweep.gemm — config: {"arch": "sm_90", "cluster_m": 1, "cluster_n": 1, "dtype": "fp16", "dtype_b": "fp16", "layout": "nt", "stages": 2, "tile_k": 32, "tile_m": 128, "tile_n": 128}
#include "cutlass/cutlass.h"
#include "cutlass/gemm/collective/collective_builder.hpp"
#include "cutlass/gemm/device/gemm_universal_adapter.h"
#include "cutlass/gemm/kernel/gemm_universal.hpp"
#include "cutlass/epilogue/collective/collective_builder.hpp"

using ElemA = cutlass::half_t;
using ElemB = cutlass::half_t;
using ElemCD = cutlass::half_t;
using Acc  = float;
using TileShape    = cute::Shape<cute::_128, cute::_128, cute::_32>;
using ClusterShape = cute::Shape<cute::_1, cute::_1, cute::_1>;

using CollectiveEpilogue = typename cutlass::epilogue::collective::CollectiveBuilder<
    cutlass::arch::Sm90, cutlass::arch::OpClassTensorOp,
    TileShape, ClusterShape,
    cutlass::epilogue::collective::EpilogueTileAuto,
    Acc, Acc,
    ElemCD, cutlass::layout::RowMajor, 128 / cutlass::sizeof_bits<ElemCD>::value,
    ElemCD, cutlass::layout::RowMajor, 128 / cutlass::sizeof_bits<ElemCD>::value,
    cutlass::epilogue::collective::EpilogueScheduleAuto
  >::CollectiveOp;

using CollectiveMainloop = typename cutlass::gemm::collective::CollectiveBuilder<
    cutlass::arch::Sm90, cutlass::arch::OpClassTensorOp,
    ElemA, cutlass::layout::RowMajor, 128 / cutlass::sizeof_bits<ElemA>::value,
    ElemB, cutlass::layout::ColumnMajor, 128 / cutlass::sizeof_bits<ElemB>::value,
    Acc,
    TileShape, ClusterShape,
    cutlass::gemm::collective::StageCount<2>,
    cutlass::gemm::collective::KernelScheduleAuto
  >::CollectiveOp;

using GemmKernel = cutlass::gemm::kernel::GemmUniversal<
    cute::Shape<int,int,int,int>,
    CollectiveMainloop,
    CollectiveEpilogue
>;
using Gemm = cutlass::gemm::device::GemmUniversalAdapter<GemmKernel>;

// Force the device kernel symbol into the cubin without needing a host main.
auto* _anchor = &cutlass::device_kernel<GemmKernel>;


// ===== COMPILED SASS (sm_90a) =====

	.target	sm_90a

	.elftype	@"ET_EXEC"


//--------------------- .note.nv.tkinfo           --------------------------
	.section	.note.nv.tkinfo,"",@"SHT_NOTE"
	.sectionflags	@"SHF_NOTE_NV_TKINFO"
	.tkinfo
        /*0018*/ 	.word	0x00000002
        /*0030*/ 	.string	""
        /*0030*/ 	.string	"ptxas"
        /*0030*/ 	.string	"Cuda compilation tools, release 13.0, V13.0.88"
        /*0030*/ 	.string	"Build cuda_13.0.r13.0/compiler.36424714_0"
        /*0030*/ 	.string	"-arch sm_90a -m 64 "



//--------------------- .note.nv.cuinfo           --------------------------
	.section	.note.nv.cuinfo,"",@"SHT_NOTE"
	.sectionflags	@"SHF_NOTE_NV_CUINFO"
        /*0018*/ 	.short	0x0002
        /*001a*/ 	.short	0x005a
        /*001c*/ 	.short	0x0082
	.zero		2


//--------------------- .nv.info                  --------------------------
	.section	.nv.info,"",@"SHT_CUDA_INFO"
	.align	4


	//----- nvinfo : EIATTR_REGCOUNT
	.align		4
        /*0000*/ 	.byte	0x04, 0x2f
        /*0002*/ 	.short	(.L_15 - .L_14)
	.align		4
.L_14:
        /*0004*/ 	.word	index@(_ZN7cutlass13device_kernelINS_4gemm6kernel13GemmUniversalIN4cute5tupleIJiiiiEEENS1_10collective13CollectiveMmaINS1_34MainloopSm90TmaGmmaWarpSpecializedILi2ENS5_IJNS4_1CILi1EEESB_SB_EEENS1_35KernelTmaWarpSpecializedCooperativeEEENS5_IJNSA_ILi128EEESF_NSA_ILi32EEEEEENS_6half_tENS5_IJlSB_lEEESI_SJ_NS4_8TiledMMAINS4_8MMA_AtomIJNS4_4SM904GMMA26MMA_64x128x16_F32F16F16_SSILNSN_5MajorE0ELSP_0ELNSN_7ScaleInE1ELSQ_1EEEEEENS4_6LayoutINS5_IJNSA_ILi2EEESB_SB_EEENS5_IJSB_NSA_ILi0EEESW_EEEEENS5_IJNS4_10UnderscoreESZ_SZ_EEEEENS4_13SM90_TMA_LOADENS4_14ComposedLayoutINS4_7SwizzleILi2ELi4ELi3EEENS4_18smem_ptr_flag_bitsILi16EEENST_INS5_IJNSA_ILi8EEESG_EEENS5_IJSG_SB_EEEEEEEvNS4_8identityES12_S1C_vS1D_EENS_8epilogue10collective6detail29Sm90TmaWarpSpecializedAdapterINS1G_15DefaultEpilogueISI_SJ_SJ_NS1F_6thread17LinearCombinationISI_Li1EffLNS1K_9ScaleType4KindE0ELNS_15FloatRoundStyleE2ESI_EENS1_15EpilogueDefaultEEEEEvvEEEEvNT_6ParamsE)
        /*0008*/ 	.word	0x000000a8


	//----- nvinfo : EIATTR_FRAME_SIZE
	.align		4
.L_15:
        /*000c*/ 	.byte	0x04, 0x11
        /*000e*/ 	.short	(.L_17 - .L_16)
	.align		4
.L_16:
        /*0010*/ 	.word	index@(_ZN7cutlass13device_kernelINS_4gemm6kernel13GemmUniversalIN4cute5tupleIJiiiiEEENS1_10collective13CollectiveMmaINS1_34MainloopSm90TmaGmmaWarpSpecializedILi2ENS5_IJNS4_1CILi1EEESB_SB_EEENS1_35KernelTmaWarpSpecializedCooperativeEEENS5_IJNSA_ILi128EEESF_NSA_ILi32EEEEEENS_6half_tENS5_IJlSB_lEEESI_SJ_NS4_8TiledMMAINS4_8MMA_AtomIJNS4_4SM904GMMA26MMA_64x128x16_F32F16F16_SSILNSN_5MajorE0ELSP_0ELNSN_7ScaleInE1ELSQ_1EEEEEENS4_6LayoutINS5_IJNSA_ILi2EEESB_SB_EEENS5_IJSB_NSA_ILi0EEESW_EEEEENS5_IJNS4_10UnderscoreESZ_SZ_EEEEENS4_13SM90_TMA_LOADENS4_14ComposedLayoutINS4_7SwizzleILi2ELi4ELi3EEENS4_18smem_ptr_flag_bitsILi16EEENST_INS5_IJNSA_ILi8EEESG_EEENS5_IJSG_SB_EEEEEEEvNS4_8identityES12_S1C_vS1D_EENS_8epilogue10collective6detail29Sm90TmaWarpSpecializedAdapterINS1G_15DefaultEpilogueISI_SJ_SJ_NS1F_6thread17LinearCombinationISI_Li1EffLNS1K_9ScaleType4KindE0ELNS_15FloatRoundStyleE2ESI_EENS1_15EpilogueDefaultEEEEEvvEEEEvNT_6ParamsE)
        /*0014*/ 	.word	0x00000000


	//----- nvinfo : EIATTR_MIN_STACK_SIZE
	.align		4
.L_17:
        /*0018*/ 	.byte	0x04, 0x12
        /*001a*/ 	.short	(.L_19 - .L_18)
	.align		4
.L_18:
        /*001c*/ 	.word	index@(_ZN7cutlass13device_kernelINS_4gemm6kernel13GemmUniversalIN4cute5tupleIJiiiiEEENS1_10collective13CollectiveMmaINS1_34MainloopSm90TmaGmmaWarpSpecializedILi2ENS5_IJNS4_1CILi1EEESB_SB_EEENS1_35KernelTmaWarpSpecializedCooperativeEEENS5_IJNSA_ILi128EEESF_NSA_ILi32EEEEEENS_6half_tENS5_IJlSB_lEEESI_SJ_NS4_8TiledMMAINS4_8MMA_AtomIJNS4_4SM904GMMA26MMA_64x128x16_F32F16F16_SSILNSN_5MajorE0ELSP_0ELNSN_7ScaleInE1ELSQ_1EEEEEENS4_6LayoutINS5_IJNSA_ILi2EEESB_SB_EEENS5_IJSB_NSA_ILi0EEESW_EEEEENS5_IJNS4_10UnderscoreESZ_SZ_EEEEENS4_13SM90_TMA_LOADENS4_14ComposedLayoutINS4_7SwizzleILi2ELi4ELi3EEENS4_18smem_ptr_flag_bitsILi16EEENST_INS5_IJNSA_ILi8EEESG_EEENS5_IJSG_SB_EEEEEEEvNS4_8identityES12_S1C_vS1D_EENS_8epilogue10collective6detail29Sm90TmaWarpSpecializedAdapterINS1G_15DefaultEpilogueISI_SJ_SJ_NS1F_6thread17LinearCombinationISI_Li1EffLNS1K_9ScaleType4KindE0ELNS_15FloatRoundStyleE2ESI_EENS1_15EpilogueDefaultEEEEEvvEEEEvNT_6ParamsE)
        /*0020*/ 	.word	0x00000000
.L_19:


//--------------------- .nv.compat                --------------------------
	.section	.nv.compat,"",@"SHT_CUDA_COMPAT_INFO"
	.align	4
        /*0000*/ 	.byte	0x02, 0x09, 0x01, 0x00, 0x02, 0x02, 0x04, 0x00, 0x02, 0x05, 0x05, 0x00, 0x03, 0x07, 0x01, 0x01
        /*0010*/ 	.byte	0x02, 0x03, 0x01, 0x00, 0x02, 0x06, 0x01, 0x00, 0x04, 0x0b, 0x08, 0x00, 0x00, 0x00, 0x00, 0x00
        /*0020*/ 	.byte	0x00, 0x00, 0x00, 0x00


//--------------------- .nv.info._ZN7cutlass13device_kernelINS_4gemm6kernel13GemmUniversalIN4cute5tupleIJiiiiEEENS1_10collective13CollectiveMmaINS1_34MainloopSm90TmaGmmaWarpSpecializedILi2ENS5_IJNS4_1CILi1EEESB_SB_EEENS1_35KernelTmaWarpSpecializedCooperativeEEENS5_IJNSA_ILi128EEESF_NSA_ILi32EEEEEENS_6half_tENS5_IJlSB_lEEESI_SJ_NS4_8TiledMMAINS4_8MMA_AtomIJNS4_4SM904GMMA26MMA_64x128x16_F32F16F16_SSILNSN_5MajorE0ELSP_0ELNSN_7ScaleInE1ELSQ_1EEEEEENS4_6LayoutINS5_IJNSA_ILi2EEESB_SB_EEENS5_IJSB_NSA_ILi0EEESW_EEEEENS5_IJNS4_10UnderscoreESZ_SZ_EEEEENS4_13SM90_TMA_LOADENS4_14ComposedLayoutINS4_7SwizzleILi2ELi4ELi3EEENS4_18smem_ptr_flag_bitsILi16EEENST_INS5_IJNSA_ILi8EEESG_EEENS5_IJSG_SB_EEEEEEEvNS4_8identityES12_S1C_vS1D_EENS_8epilogue10collective6detail29Sm90TmaWarpSpecializedAdapterINS1G_15DefaultEpilogueISI_SJ_SJ_NS1F_6thread17LinearCombinationISI_Li1EffLNS1K_9ScaleType4KindE0ELNS_15FloatRoundStyleE2ESI_EENS1_15EpilogueDefaultEEEEEvvEEEEvNT_6ParamsE --------------------------
	.section	.nv.info._ZN7cutlass13device_kernelINS_4gemm6kernel13GemmUniversalIN4cute5tupleIJiiiiEEENS1_10collective13CollectiveMmaINS1_34MainloopSm90TmaGmmaWarpSpecializedILi2ENS5_IJNS4_1CILi1EEESB_SB_EEENS1_35KernelTmaWarpSpecializedCooperativeEEENS5_IJNSA_ILi128EEESF_NSA_ILi32EEEEEENS_6half_tENS5_IJlSB_lEEESI_SJ_NS4_8TiledMMAINS4_8MMA_AtomIJNS4_4SM904GMMA26MMA_64x128x16_F32F16F16_SSILNSN_5MajorE0ELSP_0ELNSN_7ScaleInE1ELSQ_1EEEEEENS4_6LayoutINS5_IJNSA_ILi2EEESB_SB_EEENS5_IJSB_NSA_ILi0EEESW_EEEEENS5_IJNS4_10UnderscoreESZ_SZ_EEEEENS4_13SM90_TMA_LOADENS4_14ComposedLayoutINS4_7SwizzleILi2ELi4ELi3EEENS4_18smem_ptr_flag_bitsILi16EEENST_INS5_IJNSA_ILi8EEESG_EEENS5_IJSG_SB_EEEEEEEvNS4_8identityES12_S1C_vS1D_EENS_8epilogue10collective6detail29Sm90TmaWarpSpecializedAdapterINS1G_15DefaultEpilogueISI_SJ_SJ_NS1F_6thread17LinearCombinationISI_Li1EffLNS1K_9ScaleType4KindE0ELNS_15FloatRoundStyleE2ESI_EENS1_15EpilogueDefaultEEEEEvvEEEEvNT_6ParamsE,"",@"SHT_CUDA_INFO"
	.sectionflags	@""
	.align	4


	//----- nvinfo : EIATTR_CUDA_API_VERSION
	.align		4
        /*0000*/ 	.byte	0x04, 0x37
        /*0002*/ 	.short	(.L_21 - .L_20)
.L_20:
        /*0004*/ 	.word	0x00000082


	//----- nvinfo : EIATTR_KPARAM_INFO
	.align		4
.L_21:
        /*0008*/ 	.byte	0x04, 0x17
        /*000a*/ 	.short	(.L_23 - .L_22)
.L_22:
        /*000c*/ 	.word	0x00000000
        /*0010*/ 	.short	0x0000
        /*0012*/ 	.short	0x0070
        /*0014*/ 	.byte	0x00, 0xf0, 0x01, 0x10


	//----- nvinfo : EIATTR_SPARSE_MMA_MASK
	.align		4
.L_23:
        /*0018*/ 	.byte	0x03, 0x50
        /*001a*/ 	.short	0x0000


	//----- nvinfo : EIATTR_MAXREG_COUNT
	.align		4
        /*001c*/ 	.byte	0x03, 0x1b
        /*001e*/ 	.short	0x00a8


	//----- nvinfo : EIATTR_NUM_BARRIERS
	.align		4
        /*0020*/ 	.byte	0x02, 0x4c
        /*0022*/ 	.byte	0x01
	.zero		1


	//----- nvinfo : EIATTR_EXTERNS
	.align		4
        /*0024*/ 	.byte	0x04, 0x0f
        /*0026*/ 	.short	(.L_25 - .L_24)


	//   ....[0]....
	.align		4
.L_24:
        /*0028*/ 	.word	index@(__assertfail)


	//----- nvinfo : EIATTR_MERCURY_ISA_VERSION
	.align		4
.L_25:
        /*002c*/ 	.byte	0x03, 0x5f
        /*002e*/ 	.short	0x0101


	//----- nvinfo : EIATTR_INT_WARP_WIDE_INSTR_OFFSETS
	.align		4
        /*0030*/ 	.byte	0x04, 0x31
        /*0032*/ 	.short	(.L_27 - .L_26)


	//   ....[0]....
.L_26:
        /*0034*/ 	.word	0x00000370


	//   ....[1]....
        /*0038*/ 	.word	0x000003a0


	//   ....[2]....
        /*003c*/ 	.word	0x00000480


	//----- nvinfo : EIATTR_COOP_GROUP_MASK_REGIDS
	.align		4
.L_27:
        /*0040*/ 	.byte	0x04, 0x29
        /*0042*/ 	.short	(.L_29 - .L_28)


	//   ....[0]....
.L_28:
        /*0044*/ 	.word	0xffffffff


	//   ....[1]....
        /*0048*/ 	.word	0xffffffff


	//   ....[2]....
        /*004c*/ 	.word	0xffffffff


	//   ....[3]....
        /*0050*/ 	.word	0xffffffff


	//   ....[4]....
        /*0054*/ 	.word	0xffffffff


	//----- nvinfo : EIATTR_COOP_GROUP_INSTR_OFFSETS
	.align		4
.L_29:
        /*0058*/ 	.byte	0x04, 0x28
        /*005a*/ 	.short	(.L_31 - .L_30)


	//   ....[0]....
.L_30:
        /*005c*/ 	.word	0x00000060


	//   ....[1]....
        /*0060*/ 	.word	0x00000070


	//   ....[2]....
        /*0064*/ 	.word	0x00000130


	//   ....[3]....
        /*0068*/ 	.word	0x00000280


	//   ....[4]....
        /*006c*/ 	.word	0x00000f30


	//----- nvinfo : EIATTR_REG_RECONFIG
	.align		4
.L_31:
        /*0070*/ 	.byte	0x01, 0x54
	.zero		2


	//----- nvinfo : EIATTR_SYSCALL_OFFSETS
	.align		4
        /*0074*/ 	.byte	0x04, 0x46
        /*0076*/ 	.short	(.L_33 - .L_32)


	//   ....[0]....
.L_32:
        /*0078*/ 	.word	0x000010f0


	//----- nvinfo : EIATTR_MBARRIER_INSTR_OFFSETS
	.align		4
.L_33:
        /*007c*/ 	.byte	0x04, 0x39
        /*007e*/ 	.short	(.L_35 - .L_34)


	//   ....[0]....
.L_34:
        /*0080*/ 	.word	0x00000230
        /*0084*/ 	.word	0x000000ff
        /*0088*/ 	.word	0x00000000
        /*008c*/ 	.short	0x0100
        /*008e*/ 	.byte	0x08
	.zero		1


	//   ....[1]....
        /*0090*/ 	.word	0x00000240
        /*0094*/ 	.word	0x000000ff
        /*0098*/ 	.word	0x00000010
        /*009c*/ 	.short	0x0100
        /*009e*/ 	.byte	0x08
	.zero		1


	//   ....[2]....
        /*00a0*/ 	.word	0x00000250
        /*00a4*/ 	.word	0x000000ff
        /*00a8*/ 	.word	0x00000008
        /*00ac*/ 	.short	0x0100
        /*00ae*/ 	.byte	0x08
	.zero		1


	//   ....[3]....
        /*00b0*/ 	.word	0x00000260
        /*00b4*/ 	.word	0x000000ff
        /*00b8*/ 	.word	0x00000018
        /*00bc*/ 	.short	0x0100
        /*00be*/ 	.byte	0x08
	.zero		1


	//   ....[4]....
        /*00c0*/ 	.word	0x000004f0
        /*00c4*/ 	.word	0x000000ff
        /*00c8*/ 	.word	0x00000030
        /*00cc*/ 	.short	0x0100
        /*00ce*/ 	.byte	0x06
	.zero		1


	//   ....[5]....
        /*00d0*/ 	.word	0x00000550
        /*00d4*/ 	.word	0x000000ff
        /*00d8*/ 	.word	0x00000038
        /*00dc*/ 	.short	0x0100
        /*00de*/ 	.byte	0x06
	.zero		1


	//   ....[6]....
        /*00e0*/ 	.word	0x00001170
        /*00e4*/ 	.word	0x00000003
        /*00e8*/ 	.word	0x00000000
        /*00ec*/ 	.short	0x010a
        /*00ee*/ 	.byte	0x3f
	.zero		1


	//   ....[7]....
        /*00f0*/ 	.word	0x000011b0
        /*00f4*/ 	.word	0x00000003
        /*00f8*/ 	.word	0x00000000
        /*00fc*/ 	.short	0x010a
        /*00fe*/ 	.byte	0x3f
	.zero		1


	//   ....[8]....
        /*0100*/ 	.word	0x00001450
        /*0104*/ 	.word	0x000000ff
        /*0108*/ 	.word	0x00000000
        /*010c*/ 	.short	0x010a
        /*010e*/ 	.byte	0x04
	.zero		1


	//   ....[9]....
        /*0110*/ 	.word	0x00001490
        /*0114*/ 	.word	0x000000ff
        /*0118*/ 	.word	0x00000000
        /*011c*/ 	.short	0x010a
        /*011e*/ 	.byte	0x04
	.zero		1


	//   ....[10]....
        /*0120*/ 	.word	0x000015f0
        /*0124*/ 	.word	0x000000ff
        /*0128*/ 	.word	0x00000000
        /*012c*/ 	.short	0x0101
        /*012e*/ 	.byte	0x04
	.zero		1


	//   ....[11]....
        /*0130*/ 	.word	0x000017d0
        /*0134*/ 	.word	0x000000ff
        /*0138*/ 	.word	0x00000000
        /*013c*/ 	.short	0x0101
        /*013e*/ 	.byte	0x04
	.zero		1


	//   ....[12]....
        /*0140*/ 	.word	0x00006b70
        /*0144*/ 	.word	0x0000000c
        /*0148*/ 	.word	0x00000010
        /*014c*/ 	.short	0x010a
        /*014e*/ 	.byte	0x3f
	.zero		1


	//   ....[13]....
        /*0150*/ 	.word	0x00006f10
        /*0154*/ 	.word	0x00000005
        /*0158*/ 	.word	0x00000038
        /*015c*/ 	.short	0x0101
        /*015e*/ 	.byte	0x3f
	.zero		1


	//   ....[14]....
        /*0160*/ 	.word	0x00007610
        /*0164*/ 	.word	0x00000007
        /*0168*/ 	.word	0x00000000
        /*016c*/ 	.short	0x010a
        /*016e*/ 	.byte	0x3f
	.zero		1


	//   ....[15]....
        /*0170*/ 	.word	0x00007690
        /*0174*/ 	.word	0x00000005
        /*0178*/ 	.word	0x00000000
        /*017c*/ 	.short	0x010a
        /*017e*/ 	.byte	0x3f
	.zero		1


	//   ....[16]....
        /*0180*/ 	.word	0x000076f0
        /*0184*/ 	.word	0x00000003
        /*0188*/ 	.word	0x00000000
        /*018c*/ 	.short	0x010a
        /*018e*/ 	.byte	0x3f
	.zero		1


	//   ....[17]....
        /*0190*/ 	.word	0x00007750
        /*0194*/ 	.word	0x00000004
        /*0198*/ 	.word	0x00000000
        /*019c*/ 	.short	0x010a
        /*019e*/ 	.byte	0x3f
	.zero		1


	//   ....[18]....
        /*01a0*/ 	.word	0x00007820
        /*01a4*/ 	.word	0x0000000c
        /*01a8*/ 	.word	0x00000010
        /*01ac*/ 	.short	0x010a
        /*01ae*/ 	.byte	0x3f
	.zero		1


	//   ....[19]....
        /*01b0*/ 	.word	0x000078f0
        /*01b4*/ 	.word	0x00000007
        /*01b8*/ 	.word	0x00000000
        /*01bc*/ 	.short	0x010a
        /*01be*/ 	.byte	0x3f
	.zero		1


	//----- nvinfo : EIATTR_NUM_MBARRIERS
	.align		4
.L_35:
        /*01c0*/ 	.byte	0x03, 0x38
        /*01c2*/ 	.short	0x0006


	//----- nvinfo : EIATTR_EXIT_INSTR_OFFSETS
	.align		4
        /*01c4*/ 	.byte	0x04, 0x1c
        /*01c6*/ 	.short	(.L_37 - .L_36)


	//   ....[0]....
.L_36:
        /*01c8*/ 	.word	0x000005a0


	//   ....[1]....
        /*01cc*/ 	.word	0x00000e60


	//   ....[2]....
        /*01d0*/ 	.word	0x000061e0


	//   ....[3]....
        /*01d4*/ 	.word	0x00006810


	//   ....[4]....
        /*01d8*/ 	.word	0x000076e0


	//----- nvinfo : EIATTR_MAX_THREADS
	.align		4
.L_37:
        /*01dc*/ 	.byte	0x04, 0x05
        /*01de*/ 	.short	(.L_39 - .L_38)
.L_38:
        /*01e0*/ 	.word	0x00000180
        /*01e4*/ 	.word	0x00000001
        /*01e8*/ 	.word	0x00000001


	//----- nvinfo : EIATTR_CRS_STACK_SIZE
	.align		4
.L_39:
        /*01ec*/ 	.byte	0x04, 0x1e
        /*01ee*/ 	.short	(.L_41 - .L_40)
.L_40:
        /*01f0*/ 	.word	0x00000000


	//----- nvinfo : EIATTR_CBANK_PARAM_SIZE
	.align		4
.L_41:
        /*01f4*/ 	.byte	0x03, 0x19
        /*01f6*/ 	.short	0x0470


	//----- nvinfo : EIATTR_PARAM_CBANK
	.align		4
        /*01f8*/ 	.byte	0x04, 0x0a
        /*01fa*/ 	.short	(.L_43 - .L_42)
	.align		4
.L_42:
        /*01fc*/ 	.word	index@(.nv.constant0._ZN7cutlass13device_kernelINS_4gemm6kernel13GemmUniversalIN4cute5tupleIJiiiiEEENS1_10collective13CollectiveMmaINS1_34MainloopSm90TmaGmmaWarpSpecializedILi2ENS5_IJNS4_1CILi1EEESB_SB_EEENS1_35KernelTmaWarpSpecializedCooperativeEEENS5_IJNSA_ILi128EEESF_NSA_ILi32EEEEEENS_6half_tENS5_IJlSB_lEEESI_SJ_NS4_8TiledMMAINS4_8MMA_AtomIJNS4_4SM904GMMA26MMA_64x128x16_F32F16F16_SSILNSN_5MajorE0ELSP_0ELNSN_7ScaleInE1ELSQ_1EEEEEENS4_6LayoutINS5_IJNSA_ILi2EEESB_SB_EEENS5_IJSB_NSA_ILi0EEESW_EEEEENS5_IJNS4_10UnderscoreESZ_SZ_EEEEENS4_13SM90_TMA_LOADENS4_14ComposedLayoutINS4_7SwizzleILi2ELi4ELi3EEENS4_18smem_ptr_flag_bitsILi16EEENST_INS5_IJNSA_ILi8EEESG_EEENS5_IJSG_SB_EEEEEEEvNS4_8identityES12_S1C_vS1D_EENS_8epilogue10collective6detail29Sm90TmaWarpSpecializedAdapterINS1G_15DefaultEpilogueISI_SJ_SJ_NS1F_6thread17LinearCombinationISI_Li1EffLNS1K_9ScaleType4KindE0ELNS_15FloatRoundStyleE2ESI_EENS1_15EpilogueDefaultEEEEEvvEEEEvNT_6ParamsE)
        /*0200*/ 	.short	0x0210
        /*0202*/ 	.short	0x0470


	//----- nvinfo : EIATTR_SW_WAR
	.align		4
.L_43:
        /*0204*/ 	.byte	0x04, 0x36
        /*0206*/ 	.short	(.L_45 - .L_44)
.L_44:
        /*0208*/ 	.word	0x00000008
.L_45:


//--------------------- .nv.callgraph             --------------------------
	.section	.nv.callgraph,"",@"SHT_CUDA_CALLGRAPH"
	.align	4
	.sectionentsize	8
	.align		4
        /*0000*/ 	.word	0x00000000
	.align		4
        /*0004*/ 	.word	0xffffffff
	.align		4
        /*0008*/ 	.word	index@(_ZN7cutlass13device_kernelINS_4gemm6kernel13GemmUniversalIN4cute5tupleIJiiiiEEENS1_10collective13CollectiveMmaINS1_34MainloopSm90TmaGmmaWarpSpecializedILi2ENS5_IJNS4_1CILi1EEESB_SB_EEENS1_35KernelTmaWarpSpecializedCooperativeEEENS5_IJNSA_ILi128EEESF_NSA_ILi32EEEEEENS_6half_tENS5_IJlSB_lEEESI_SJ_NS4_8TiledMMAINS4_8MMA_AtomIJNS4_4SM904GMMA26MMA_64x128x16_F32F16F16_SSILNSN_5MajorE0ELSP_0ELNSN_7ScaleInE1ELSQ_1EEEEEENS4_6LayoutINS5_IJNSA_ILi2EEESB_SB_EEENS5_IJSB_NSA_ILi0EEESW_EEEEENS5_IJNS4_10UnderscoreESZ_SZ_EEEEENS4_13SM90_TMA_LOADENS4_14ComposedLayoutINS4_7SwizzleILi2ELi4ELi3EEENS4_18smem_ptr_flag_bitsILi16EEENST_INS5_IJNSA_ILi8EEESG_EEENS5_IJSG_SB_EEEEEEEvNS4_8identityES12_S1C_vS1D_EENS_8epilogue10collective6detail29Sm90TmaWarpSpecializedAdapterINS1G_15DefaultEpilogueISI_SJ_SJ_NS1F_6thread17LinearCombinationISI_Li1EffLNS1K_9ScaleType4KindE0ELNS_15FloatRoundStyleE2ESI_EENS1_15EpilogueDefaultEEEEEvvEEEEvNT_6ParamsE)
	.align		4
        /*000c*/ 	.word	index@(__assertfail)
	.align		4
        /*0010*/ 	.word	0x00000000
	.align		4
        /*0014*/ 	.word	0xfffffffe
	.align		4
        /*0018*/ 	.word	0x00000000
	.align		4
        /*001c*/ 	.word	0xfffffffd
	.align		4
        /*0020*/ 	.word	0x00000000
	.align		4
        /*0024*/ 	.word	0xfffffffc


//--------------------- .nv.constant4             --------------------------
	.section	.nv.constant4,"a",@progbits
	.align	8
	.align		8
.nv.constant4:
        /*0000*/ 	.dword	__assertfail
	.align		8
        /*0008*/ 	.dword	__unnamed_1
	.align		8
        /*0010*/ 	.dword	_ZN40_INTERNAL_25c3a4d4_4_k_cu_d8958c46_172684cuda3std3__45__cpo5beginE
	.align		8
        /*0018*/ 	.dword	_ZN40_INTERNAL_25c3a4d4_4_k_cu_d8958c46_172684cuda3std3__45__cpo3endE
	.align		8
        /*0020*/ 	.dword	_ZN40_INTERNAL_25c3a4d4_4_k_cu_d8958c46_172684cuda3std3__45__cpo6cbeginE
	.align		8
        /*0028*/ 	.dword	_ZN40_INTERNAL_25c3a4d4_4_k_cu_d8958c46_172684cuda3std3__45__cpo4cendE
	.align		8
        /*0030*/ 	.dword	_ZN40_INTERNAL_25c3a4d4_4_k_cu_d8958c46_172684cuda3std3__442_GLOBAL__N__25c3a4d4_4_k_cu_d8958c46_172686ignoreE
	.align		8
        /*0038*/ 	.dword	_ZN40_INTERNAL_25c3a4d4_4_k_cu_d8958c46_172684cuda3std3__419piecewise_constructE
	.align		8
        /*0040*/ 	.dword	_ZN40_INTERNAL_25c3a4d4_4_k_cu_d8958c46_172684cuda3std3__48in_placeE
	.align		8
        /*0048*/ 	.dword	_ZN40_INTERNAL_25c3a4d4_4_k_cu_d8958c46_172684cuda3std6ranges3__45__cpo4swapE
	.align		8
        /*0050*/ 	.dword	_ZN40_INTERNAL_25c3a4d4_4_k_cu_d8958c46_172684cuda3std6ranges3__45__cpo9iter_moveE
	.align		8
        /*0058*/ 	.dword	_ZN40_INTERNAL_25c3a4d4_4_k_cu_d8958c46_172684cute7productE
	.align		8
        /*0060*/ 	.dword	_ZN40_INTERNAL_25c3a4d4_4_k_cu_d8958c46_172684cute1_E
	.align		8
        /*0068*/ 	.dword	$str$22
	.align		8
        /*0070*/ 	.dword	$str$23


//--------------------- .text._ZN7cutlass13device_kernelINS_4gemm6kernel13GemmUniversalIN4cute5tupleIJiiiiEEENS1_10collective13CollectiveMmaINS1_34MainloopSm90TmaGmmaWarpSpecializedILi2ENS5_IJNS4_1CILi1EEESB_SB_EEENS1_35KernelTmaWarpSpecializedCooperativeEEENS5_IJNSA_ILi128EEESF_NSA_ILi32EEEEEENS_6half_tENS5_IJlSB_lEEESI_SJ_NS4_8TiledMMAINS4_8MMA_AtomIJNS4_4SM904GMMA26MMA_64x128x16_F32F16F16_SSILNSN_5MajorE0ELSP_0ELNSN_7ScaleInE1ELSQ_1EEEEEENS4_6LayoutINS5_IJNSA_ILi2EEESB_SB_EEENS5_IJSB_NSA_ILi0EEESW_EEEEENS5_IJNS4_10UnderscoreESZ_SZ_EEEEENS4_13SM90_TMA_LOADENS4_14ComposedLayoutINS4_7SwizzleILi2ELi4ELi3EEENS4_18smem_ptr_flag_bitsILi16EEENST_INS5_IJNSA_ILi8EEESG_EEENS5_IJSG_SB_EEEEEEEvNS4_8identityES12_S1C_vS1D_EENS_8epilogue10collective6detail29Sm90TmaWarpSpecializedAdapterINS1G_15DefaultEpilogueISI_SJ_SJ_NS1F_6thread17LinearCombinationISI_Li1EffLNS1K_9ScaleType4KindE0ELNS_15FloatRoundStyleE2ESI_EENS1_15EpilogueDefaultEEEEEvvEEEEvNT_6ParamsE --------------------------
	.section	.text._ZN7cutlass13device_kernelINS_4gemm6kernel13GemmUniversalIN4cute5tupleIJiiiiEEENS1_10collective13CollectiveMmaINS1_34MainloopSm90TmaGmmaWarpSpecializedILi2ENS5_IJNS4_1CILi1EEESB_SB_EEENS1_35KernelTmaWarpSpecializedCooperativeEEENS5_IJNSA_ILi128EEESF_NSA_ILi32EEEEEENS_6half_tENS5_IJlSB_lEEESI_SJ_NS4_8TiledMMAINS4_8MMA_AtomIJNS4_4SM904GMMA26MMA_64x128x16_F32F16F16_SSILNSN_5MajorE0ELSP_0ELNSN_7ScaleInE1ELSQ_1EEEEEENS4_6LayoutINS5_IJNSA_ILi2EEESB_SB_EEENS5_IJSB_NSA_ILi0EEESW_EEEEENS5_IJNS4_10UnderscoreESZ_SZ_EEEEENS4_13SM90_TMA_LOADENS4_14ComposedLayoutINS4_7SwizzleILi2ELi4ELi3EEENS4_18smem_ptr_flag_bitsILi16EEENST_INS5_IJNSA_ILi8EEESG_EEENS5_IJSG_SB_EEEEEEEvNS4_8identityES12_S1C_vS1D_EENS_8epilogue10collective6detail29Sm90TmaWarpSpecializedAdapterINS1G_15DefaultEpilogueISI_SJ_SJ_NS1F_6thread17LinearCombinationISI_Li1EffLNS1K_9ScaleType4KindE0ELNS_15FloatRoundStyleE2ESI_EENS1_15EpilogueDefaultEEEEEvvEEEEvNT_6ParamsE,"ax",@progbits
	.align	128
.text._ZN7cutlass13device_kernelINS_4gemm6kernel13GemmUniversalIN4cute5tupleIJiiiiEEENS1_10collective13CollectiveMmaINS1_34MainloopSm90TmaGmmaWarpSpecializedILi2ENS5_IJNS4_1CILi1EEESB_SB_EEENS1_35KernelTmaWarpSpecializedCooperativeEEENS5_IJNSA_ILi128EEESF_NSA_ILi32EEEEEENS_6half_tENS5_IJlSB_lEEESI_SJ_NS4_8TiledMMAINS4_8MMA_AtomIJNS4_4SM904GMMA26MMA_64x128x16_F32F16F16_SSILNSN_5MajorE0ELSP_0ELNSN_7ScaleInE1ELSQ_1EEEEEENS4_6LayoutINS5_IJNSA_ILi2EEESB_SB_EEENS5_IJSB_NSA_ILi0EEESW_EEEEENS5_IJNS4_10UnderscoreESZ_SZ_EEEEENS4_13SM90_TMA_LOADENS4_14ComposedLayoutINS4_7SwizzleILi2ELi4ELi3EEENS4_18smem_ptr_flag_bitsILi16EEENST_INS5_IJNSA_ILi8EEESG_EEENS5_IJSG_SB_EEEEEEEvNS4_8identityES12_S1C_vS1D_EENS_8epilogue10collective6detail29Sm90TmaWarpSpecializedAdapterINS1G_15DefaultEpilogueISI_SJ_SJ_NS1F_6thread17LinearCombinationISI_Li1EffLNS1K_9ScaleType4KindE0ELNS_15FloatRoundStyleE2ESI_EENS1_15EpilogueDefaultEEEEEvvEEEEvNT_6ParamsE:
        .type           _ZN7cutlass13device_kernelINS_4gemm6kernel13GemmUniversalIN4cute5tupleIJiiiiEEENS1_10collective13CollectiveMmaINS1_34MainloopSm90TmaGmmaWarpSpecializedILi2ENS5_IJNS4_1CILi1EEESB_SB_EEENS1_35KernelTmaWarpSpecializedCooperativeEEENS5_IJNSA_ILi128EEESF_NSA_ILi32EEEEEENS_6half_tENS5_IJlSB_lEEESI_SJ_NS4_8TiledMMAINS4_8MMA_AtomIJNS4_4SM904GMMA26MMA_64x128x16_F32F16F16_SSILNSN_5MajorE0ELSP_0ELNSN_7ScaleInE1ELSQ_1EEEEEENS4_6LayoutINS5_IJNSA_ILi2EEESB_SB_EEENS5_IJSB_NSA_ILi0EEESW_EEEEENS5_IJNS4_10UnderscoreESZ_SZ_EEEEENS4_13SM90_TMA_LOADENS4_14ComposedLayoutINS4_7SwizzleILi2ELi4ELi3EEENS4_18smem_ptr_flag_bitsILi16EEENST_INS5_IJNSA_ILi8EEESG_EEENS5_IJSG_SB_EEEEEEEvNS4_8identityES12_S1C_vS1D_EENS_8epilogue10collective6detail29Sm90TmaWarpSpecializedAdapterINS1G_15DefaultEpilogueISI_SJ_SJ_NS1F_6thread17LinearCombinationISI_Li1EffLNS1K_9ScaleType4KindE0ELNS_15FloatRoundStyleE2ESI_EENS1_15EpilogueDefaultEEEEEvvEEEEvNT_6ParamsE,@function
        .size           _ZN7cutlass13device_kernelINS_4gemm6kernel13GemmUniversalIN4cute5tupleIJiiiiEEENS1_10collective13CollectiveMmaINS1_34MainloopSm90TmaGmmaWarpSpecializedILi2ENS5_IJNS4_1CILi1EEESB_SB_EEENS1_35KernelTmaWarpSpecializedCooperativeEEENS5_IJNSA_ILi128EEESF_NSA_ILi32EEEEEENS_6half_tENS5_IJlSB_lEEESI_SJ_NS4_8TiledMMAINS4_8MMA_AtomIJNS4_4SM904GMMA26MMA_64x128x16_F32F16F16_SSILNSN_5MajorE0ELSP_0ELNSN_7ScaleInE1ELSQ_1EEEEEENS4_6LayoutINS5_IJNSA_ILi2EEESB_SB_EEENS5_IJSB_NSA_ILi0EEESW_EEEEENS5_IJNS4_10UnderscoreESZ_SZ_EEEEENS4_13SM90_TMA_LOADENS4_14ComposedLayoutINS4_7SwizzleILi2ELi4ELi3EEENS4_18smem_ptr_flag_bitsILi16EEENST_INS5_IJNSA_ILi8EEESG_EEENS5_IJSG_SB_EEEEEEEvNS4_8identityES12_S1C_vS1D_EENS_8epilogue10collective6detail29Sm90TmaWarpSpecializedAdapterINS1G_15DefaultEpilogueISI_SJ_SJ_NS1F_6thread17LinearCombinationISI_Li1EffLNS1K_9ScaleType4KindE0ELNS_15FloatRoundStyleE2ESI_EENS1_15EpilogueDefaultEEEEEvvEEEEvNT_6ParamsE,(.L_x_190 - _ZN7cutlass13device_kernelINS_4gemm6kernel13GemmUniversalIN4cute5tupleIJiiiiEEENS1_10collective13CollectiveMmaINS1_34MainloopSm90TmaGmmaWarpSpecializedILi2ENS5_IJNS4_1CILi1EEESB_SB_EEENS1_35KernelTmaWarpSpecializedCooperativeEEENS5_IJNSA_ILi128EEESF_NSA_ILi32EEEEEENS_6half_tENS5_IJlSB_lEEESI_SJ_NS4_8TiledMMAINS4_8MMA_AtomIJNS4_4SM904GMMA26MMA_64x128x16_F32F16F16_SSILNSN_5MajorE0ELSP_0ELNSN_7ScaleInE1ELSQ_1EEEEEENS4_6LayoutINS5_IJNSA_ILi2EEESB_SB_EEENS5_IJSB_NSA_ILi0EEESW_EEEEENS5_IJNS4_10UnderscoreESZ_SZ_EEEEENS4_13SM90_TMA_LOADENS4_14ComposedLayoutINS4_7SwizzleILi2ELi4ELi3EEENS4_18smem_ptr_flag_bitsILi16EEENST_INS5_IJNSA_ILi8EEESG_EEENS5_IJSG_SB_EEEEEEEvNS4_8identityES12_S1C_vS1D_EENS_8epilogue10collective6detail29Sm90TmaWarpSpecializedAdapterINS1G_15DefaultEpilogueISI_SJ_SJ_NS1F_6thread17LinearCombinationISI_Li1EffLNS1K_9ScaleType4KindE0ELNS_15FloatRoundStyleE2ESI_EENS1_15EpilogueDefaultEEEEEvvEEEEvNT_6ParamsE)
        .other          _ZN7cutlass13device_kernelINS_4gemm6kernel13GemmUniversalIN4cute5tupleIJiiiiEEENS1_10collective13CollectiveMmaINS1_34MainloopSm90TmaGmmaWarpSpecializedILi2ENS5_IJNS4_1CILi1EEESB_SB_EEENS1_35KernelTmaWarpSpecializedCooperativeEEENS5_IJNSA_ILi128EEESF_NSA_ILi32EEEEEENS_6half_tENS5_IJlSB_lEEESI_SJ_NS4_8TiledMMAINS4_8MMA_AtomIJNS4_4SM904GMMA26MMA_64x128x16_F32F16F16_SSILNSN_5MajorE0ELSP_0ELNSN_7ScaleInE1ELSQ_1EEEEEENS4_6LayoutINS5_IJNSA_ILi2EEESB_SB_EEENS5_IJSB_NSA_ILi0EEESW_EEEEENS5_IJNS4_10UnderscoreESZ_SZ_EEEEENS4_13SM90_TMA_LOADENS4_14ComposedLayoutINS4_7SwizzleILi2ELi4ELi3EEENS4_18smem_ptr_flag_bitsILi16EEENST_INS5_IJNSA_ILi8EEESG_EEENS5_IJSG_SB_EEEEEEEvNS4_8identityES12_S1C_vS1D_EENS_8epilogue10collective6detail29Sm90TmaWarpSpecializedAdapterINS1G_15DefaultEpilogueISI_SJ_SJ_NS1F_6thread17LinearCombinationISI_Li1EffLNS1K_9ScaleType4KindE0ELNS_15FloatRoundStyleE2ESI_EENS1_15EpilogueDefaultEEEEEvvEEEEvNT_6ParamsE,@"STO_CUDA_ENTRY STV_DEFAULT"
_ZN7cutlass13device_kernelINS_4gemm6kernel13GemmUniversalIN4cute5tupleIJiiiiEEENS1_10collective13CollectiveMmaINS1_34MainloopSm90TmaGmmaWarpSpecializedILi2ENS5_IJNS4_1CILi1EEESB_SB_EEENS1_35KernelTmaWarpSpecializedCooperativeEEENS5_IJNSA_ILi128EEESF_NSA_ILi32EEEEEENS_6half_tENS5_IJlSB_lEEESI_SJ_NS4_8TiledMMAINS4_8MMA_AtomIJNS4_4SM904GMMA26MMA_64x128x16_F32F16F16_SSILNSN_5MajorE0ELSP_0ELNSN_7ScaleInE1ELSQ_1EEEEEENS4_6LayoutINS5_IJNSA_ILi2EEESB_SB_EEENS5_IJSB_NSA_ILi0EEESW_EEEEENS5_IJNS4_10UnderscoreESZ_SZ_EEEEENS4_13SM90_TMA_LOADENS4_14ComposedLayoutINS4_7SwizzleILi2ELi4ELi3EEENS4_18smem_ptr_flag_bitsILi16EEENST_INS5_IJNSA_ILi8EEESG_EEENS5_IJSG_SB_EEEEEEEvNS4_8identityES12_S1C_vS1D_EENS_8epilogue10collective6detail29Sm90TmaWarpSpecializedAdapterINS1G_15DefaultEpilogueISI_SJ_SJ_NS1F_6thread17LinearCombinationISI_Li1EffLNS1K_9ScaleType4KindE0ELNS_15FloatRoundStyleE2ESI_EENS1_15EpilogueDefaultEEEEEvvEEEEvNT_6ParamsE:
[----:B------:R-:W0:Y:S01]  /*0000*/  LDC R1, c[0x0][0x28] ;  /* 0x00000a00ff017b82 */ /* 0x000e220000000800 */
[----:B------:R-:W1:Y:S01]  /*0010*/  S2R R18, SR_TID.X ;  /* 0x0000000000127919 */ /* 0x000e620000002100 */
[----:B------:R-:W-:Y:S01]  /*0020*/  ELECT P0, URZ, PT ;  /* 0x00000000003f782f */ /* 0x000fe20003800000 */
[----:B------:R-:W-:Y:S01]  /*0030*/  BSSY B0, `(.L_x_0) ;  /* 0x000000f000007945 */ /* 0x000fe20003800000 */
[--C-:B-1----:R-:W-:Y:S02]  /*0040*/  SHF.R.U32.HI R0, RZ, 0x5, R18.reuse ;  /* 0x00000005ff007819 */ /* 0x102fe40000011612 */
[----:B------:R-:W-:-:S03]  /*0050*/  SHF.R.U32.HI R22, RZ, 0x7, R18 ;  /* 0x00000007ff167819 */ /* 0x000fc60000011612 */
[----:B------:R-:W1:Y:S04]  /*0060*/  SHFL.IDX PT, R5, R0, RZ, 0x1f ;  /* 0x00001fff00057589 */ /* 0x000e6800000e0000 */
[----:B------:R2:W3:Y:S01]  /*0070*/  SHFL.IDX PT, R8, R22, RZ, 0x1f ;  /* 0x00001fff16087589 */ /* 0x0004e200000e0000 */
[----:B-1----:R-:W-:-:S13]  /*0080*/  ISETP.NE.OR P0, PT, R5, RZ, !P0 ;  /* 0x000000ff0500720c */ /* 0x002fda0004705670 */
[----:B0-23--:R-:W-:Y:S05]  /*0090*/  @P0 BRA `(.L_x_1) ;  /* 0x0000000000200947 */ /* 0x00dfea0003800000 */
[----:B------:R-:W-:Y:S02]  /*00a0*/  ULDC.64 UR4, c[0x0][0x198] ;  /* 0x0000660000047ab9 */ /* 0x000fe40000000a00 */
[----:B------:R-:W-:Y:S02]  /*00b0*/  UIADD3 UR6, UP0, UR4, 0xf0, URZ ;  /* 0x000000f004067890 */ /* 0x000fe4000ff1e03f */
[----:B------:R-:W-:Y:S02]  /*00c0*/  UIADD3 UR4, UP1, UR4, 0x1f0, URZ ;  /* 0x000001f004047890 */ /* 0x000fe4000ff3e03f */
[----:B------:R-:W-:Y:S02]  /*00d0*/  UIADD3.X UR7, URZ, UR5, URZ, UP0, !UPT ;  /* 0x000000053f077290 */ /* 0x000fe400087fe43f */
[----:B------:R-:W-:-:S07]  /*00e0*/  UIADD3.X UR5, URZ, UR5, URZ, UP1, !UPT ;  /* 0x000000053f057290 */ /* 0x000fce0008ffe43f */
[----:B------:R0:W-:Y:S02]  /*00f0*/  UTMACCTL.PF [UR6] ;  /* 0x00000000060079b9 */ /* 0x0001e40008040000 */
[----:B------:R0:W-:Y:S02]  /*0100*/  UTMACCTL.PF [UR4] ;  /* 0x00000000040079b9 */ /* 0x0001e40008040000 */
[----:B0-----:R-:W-:Y:S01]  /*0110*/  NOP ;  /* 0x0000000000007918 */ /* 0x001fe20000000000 */
.L_x_1:
[----:B------:R-:W-:Y:S05]  /*0120*/  BSYNC B0 ;  /* 0x0000000000007941 */ /* 0x000fea0003800000 */
.L_x_0:
[----:B------:R-:W0:Y:S02]  /*0130*/  SHFL.IDX PT, R2, R0, RZ, 0x1f ;  /* 0x00001fff00027589 */ /* 0x000e2400000e0000 */
[----:B0-----:R-:W-:-:S13]  /*0140*/  ISETP.NE.AND P0, PT, R2, RZ, PT ;  /* 0x000000ff0200720c */ /* 0x001fda0003f05270 */
[----:B------:R-:W-:Y:S05]  /*0150*/  @P0 BRA `(.L_x_2) ;  /* 0x0000000000480947 */ /* 0x000fea0003800000 */
[----:B------:R-:W0:Y:S01]  /*0160*/  S2UR UR8, SR_CgaCtaId ;  /* 0x00000000000879c3 */ /* 0x000e220000008800 */
[----:B------:R-:W-:Y:S01]  /*0170*/  UMOV UR4, 0x400 ;  /* 0x0000040000047882 */ /* 0x000fe20000000000 */
[----:B------:R-:W-:Y:S01]  /*0180*/  UMOV UR5, 0x1 ;  /* 0x0000000100057882 */ /* 0x000fe20000000000 */
[----:B------:R-:W-:Y:S01]  /*0190*/  UMOV UR6, 0x100 ;  /* 0x0000010000067882 */ /* 0x000fe20000000000 */
[----:B------:R-:W-:Y:S01]  /*01a0*/  ELECT P0, URZ, PT ;  /* 0x00000000003f782f */ /* 0x000fe20003800000 */
[----:B------:R-:W-:-:S04]  /*01b0*/  UIADD3 UR6, -UR6, 0x100000, URZ ;  /* 0x0010000006067890 */ /* 0x000fc8000fffe13f */
[----:B------:R-:W-:Y:S02]  /*01c0*/  USHF.L.U32 UR7, UR6, 0xb, URZ ;  /* 0x0000000b06077899 */ /* 0x000fe4000800063f */
[----:B------:R-:W-:Y:S02]  /*01d0*/  USHF.L.U32 UR6, UR6, 0x1, URZ ;  /* 0x0000000106067899 */ /* 0x000fe4000800063f */
[----:B0-----:R-:W-:Y:S02]  /*01e0*/  ULEA UR8, UR8, UR4, 0x18 ;  /* 0x0000000408087291 */ /* 0x001fe4000f8ec03f */
[----:B------:R-:W-:-:S04]  /*01f0*/  UIADD3 UR4, -UR5, 0x100000, URZ ;  /* 0x0010000005047890 */ /* 0x000fc8000fffe13f */
[----:B------:R-:W-:Y:S02]  /*0200*/  USHF.L.U32 UR5, UR4, 0xb, URZ ;  /* 0x0000000b04057899 */ /* 0x000fe4000800063f */
[----:B------:R-:W-:Y:S01]  /*0210*/  USHF.L.U32 UR4, UR4, 0x1, URZ ;  /* 0x0000000104047899 */ /* 0x000fe2000800063f */
[----:B------:R-:W0:Y:S11]  /*0220*/  FENCE.VIEW.ASYNC.S ;  /* 0x00000000000073c6 */ /* 0x000e360000000000 */
[----:B0-----:R0:W1:Y:S01]  /*0230*/  SYNCS.EXCH.64 URZ, [UR8], UR4 ;  /* 0x00000004083f75b2 */ /* 0x0010620008000100 */
[----:B------:R0:W2:Y:S01]  /*0240*/  SYNCS.EXCH.64 URZ, [UR8+0x10], UR6 ;  /* 0x00001006083f75b2 */ /* 0x0000a20008000100 */
[----:B------:R0:W3:Y:S01]  /*0250*/  SYNCS.EXCH.64 URZ, [UR8+0x8], UR4 ;  /* 0x00000804083f75b2 */ /* 0x0000e20008000100 */
[----:B------:R0:W4:Y:S01]  /*0260*/  SYNCS.EXCH.64 URZ, [UR8+0x18], UR6 ;  /* 0x00001806083f75b2 */ /* 0x0001220008000100 */
[----:B------:R-:W-:Y:S01]  /*0270*/  NOP ;  /* 0x0000000000007918 */ /* 0x000fe20000000000 */
.L_x_2:
[----:B------:R-:W5:Y:S01]  /*0280*/  SHFL.IDX PT, R0, R0, RZ, 0x1f ;  /* 0x00001fff00007589 */ /* 0x000f6200000e0000 */
[----:B------:R-:W-:Y:S01]  /*0290*/  ELECT P0, URZ, PT ;  /* 0x00000000003f782f */ /* 0x000fe20003800000 */
[----:B------:R-:W1:Y:S01]  /*02a0*/  LDC R2, c[0x0][0x65c] ;  /* 0x00019700ff027b82 */ /* 0x000e620000000800 */
[----:B------:R-:W-:Y:S01]  /*02b0*/  SHF.R.S32.HI R6, RZ, 0x1f, R5 ;  /* 0x0000001fff067819 */ /* 0x000fe20000011405 */
[----:B------:R-:W2:Y:S01]  /*02c0*/  S2R R3, SR_CTAID.Y ;  /* 0x0000000000037919 */ /* 0x000ea20000002600 */
[----:B0-----:R-:W-:Y:S01]  /*02d0*/  UMOV UR4, 0x20 ;  /* 0x0000002000047882 */ /* 0x001fe20000000000 */
[----:B------:R-:W-:Y:S01]  /*02e0*/  ISETP.NE.AND P2, PT, R8, RZ, PT ;  /* 0x000000ff0800720c */ /* 0x000fe20003f45270 */
[----:B------:R-:W-:Y:S01]  /*02f0*/  NOP ;  /* 0x0000000000007918 */ /* 0x000fe20000000000 */
[----:B------:R-:W0:Y:S01]  /*0300*/  S2R R4, SR_CTAID.X ;  /* 0x0000000000047919 */ /* 0x000e220000002500 */
[----:B------:R-:W-:Y:S01]  /*0310*/  LEA.HI R6, R6, R5, RZ, 0x2 ;  /* 0x0000000506067211 */ /* 0x000fe200078f10ff */
[----:B------:R-:W-:Y:S01]  /*0320*/  NOP ;  /* 0x0000000000007918 */ /* 0x000fe20000000000 */
[----:B-----5:R-:W-:-:S02]  /*0330*/  ISETP.NE.OR P0, PT, R0, RZ, !P0 ;  /* 0x000000ff0000720c */ /* 0x020fc40004705670 */
[----:B-1----:R-:W-:-:S04]  /*0340*/  ISETP.NE.AND P3, PT, R2, 0x1, PT ;  /* 0x000000010200780c */ /* 0x002fc80003f65270 */
[----:B------:R-:W-:Y:S02]  /*0350*/  P2R R0, PR, RZ, 0x8 ;  /* 0x00000008ff007803 */ /* 0x000fe40000000000 */
[----:B------:R-:W-:-:S05]  /*0360*/  LOP3.LUT R0, R6, 0xfffffffc, RZ, 0xc0, !PT ;  /* 0xfffffffc06007812 */ /* 0x000fca00078ec0ff */
[----:B------:R-:W-:Y:S01]  /*0370*/  VOTEU.ALL UP0, P0 ;  /* 0x00000000003f7886 */ /* 0x000fe20000000000 */
[----:B------:R-:W-:Y:S01]  /*0380*/  IMAD.IADD R0, R5, 0x1, -R0 ;  /* 0x0000000105007824 */ /* 0x000fe200078e0a00 */
[----:B------:R-:W0:Y:S01]  /*0390*/  @P3 LDC R17, c[0x0][0x10] ;  /* 0x00000400ff113b82 */ /* 0x000e220000000800 */
[----:B------:R-:W-:Y:S01]  /*03a0*/  VOTEU.ALL UP1, P0 ;  /* 0x00000000003f7886 */ /* 0x000fe20000020000 */
[----:B--2---:R-:W-:Y:S01]  /*03b0*/  @P3 IMAD.MOV.U32 R6, RZ, RZ, R3 ;  /* 0x000000ffff063224 */ /* 0x004fe200078e0003 */
[----:B------:R-:W-:Y:S01]  /*03c0*/  @!UP0 UMOV UR6, 0x400 ;  /* 0x0000040000068882 */ /* 0x000fe20000000000 */
[----:B------:R-:W-:-:S04]  /*03d0*/  @!UP0 UIADD3 UR4, -UR4, 0x100000, URZ ;  /* 0x0010000004048890 */ /* 0x000fc8000fffe13f */
[----:B------:R-:W-:Y:S02]  /*03e0*/  @!UP0 USHF.L.U32 UR5, UR4, 0xb, URZ ;  /* 0x0000000b04058899 */ /* 0x000fe4000800063f */
[----:B------:R-:W-:Y:S01]  /*03f0*/  @!UP0 USHF.L.U32 UR4, UR4, 0x1, URZ ;  /* 0x0000000104048899 */ /* 0x000fe2000800063f */
[----:B------:R-:W-:Y:S02]  /*0400*/  @P3 IMAD.MOV.U32 R7, RZ, RZ, RZ ;  /* 0x000000ffff073224 */ /* 0x000fe400078e00ff */
[----:B------:R-:W-:Y:S01]  /*0410*/  IMAD.MOV.U32 R5, RZ, RZ, RZ ;  /* 0x000000ffff057224 */ /* 0x000fe200078e00ff */
[----:B------:R-:W1:Y:S01]  /*0420*/  @!UP0 S2UR UR7, SR_CgaCtaId ;  /* 0x00000000000789c3 */ /* 0x000e620000008800 */
[----:B------:R-:W-:-:S07]  /*0430*/  @P3 IMAD.MOV.U32 R11, RZ, RZ, RZ ;  /* 0x000000ffff0b3224 */ /* 0x000fce00078e00ff */
[----:B------:R-:W2:Y:S01]  /*0440*/  @!P3 LDC R9, c[0x0][0xc] ;  /* 0x00000300ff09bb82 */ /* 0x000ea20000000800 */
[----:B0-----:R-:W-:-:S04]  /*0450*/  @P3 IMAD.WIDE.U32 R16, R4, R17, R6 ;  /* 0x0000001104103225 */ /* 0x001fc800078e0006 */
[----:B------:R-:W-:Y:S01]  /*0460*/  @P3 IMAD.IADD R17, R17, 0x1, R11 ;  /* 0x0000000111113824 */ /* 0x000fe200078e020b */
[----:B-1----:R-:W-:Y:S01]  /*0470*/  @!UP0 ULEA UR6, UR7, UR6, 0x18 ;  /* 0x0000000607068291 */ /* 0x002fe2000f8ec03f */
[----:B------:R-:W-:Y:S01]  /*0480*/  VOTEU.ALL UP0, P0 ;  /* 0x00000000003f7886 */ /* 0x000fe20000000000 */
[----:B------:R-:W-:-:S04]  /*0490*/  ISETP.NE.AND P0, PT, R0, 0x3, PT ;  /* 0x000000030000780c */ /* 0x000fc80003f05270 */
[----:B------:R-:W-:Y:S01]  /*04a0*/  ISETP.EQ.OR P0, PT, R0, RZ, !P0 ;  /* 0x000000ff0000720c */ /* 0x000fe20004702670 */
[----:B--2---:R-:W-:-:S03]  /*04b0*/  @!P3 IMAD.WIDE.U32 R6, R9, R3, R4 ;  /* 0x000000030906b225 */ /* 0x004fc600078e0004 */
[C---:B------:R-:W-:Y:S01]  /*04c0*/  ISETP.EQ.AND P0, PT, R8.reuse, RZ, P0 ;  /* 0x000000ff0800720c */ /* 0x040fe20000702270 */
[----:B------:R-:W-:Y:S01]  /*04d0*/  VIADD R8, R8, 0xffffffff ;  /* 0xffffffff08087836 */ /* 0x000fe20000000000 */
[----:B------:R-:W0:Y:S02]  /*04e0*/  FENCE.VIEW.ASYNC.S ;  /* 0x00000000000073c6 */ /* 0x000e240000000000 */
[----:B0-----:R0:W3:Y:S01]  /*04f0*/  @!UP0 SYNCS.EXCH.64 URZ, [UR6+0x30], UR4 ;  /* 0x00003004063f85b2 */ /* 0x0010e20008000100 */
[----:B------:R-:W-:Y:S01]  /*0500*/  @!P3 IMAD.MOV.U32 R16, RZ, RZ, R6 ;  /* 0x000000ffff10b224 */ /* 0x000fe200078e0006 */
[----:B------:R-:W-:Y:S01]  /*0510*/  SEL R19, RZ, 0x1, !P0 ;  /* 0x00000001ff137807 */ /* 0x000fe20004000000 */
[----:B------:R-:W-:Y:S01]  /*0520*/  @!P3 IMAD.MOV.U32 R17, RZ, RZ, R7 ;  /* 0x000000ffff11b224 */ /* 0x000fe200078e0007 */
[----:B------:R-:W-:-:S04]  /*0530*/  ISETP.GE.U32.AND P1, PT, R8, 0x2, PT ;  /* 0x000000020800780c */ /* 0x000fc80003f26070 */
[----:B------:R-:W-:Y:S01]  /*0540*/  SEL R19, R19, 0x2, P1 ;  /* 0x0000000213137807 */ /* 0x000fe20000800000 */
[----:B------:R0:W3:Y:S01]  /*0550*/  @!UP1 SYNCS.EXCH.64 URZ, [UR6+0x38], UR4 ;  /* 0x00003804063f95b2 */ /* 0x0000e20008000100 */
[----:B------:R-:W-:Y:S01]  /*0560*/  NOP ;  /* 0x0000000000007918 */ /* 0x000fe20000000000 */
[----:B---34-:R-:W-:Y:S06]  /*0570*/  BAR.SYNC.DEFER_BLOCKING 0x0 ;  /* 0x0000000000007b1d */ /* 0x018fec0000010000 */
[----:B------:R-:W-:Y:S05]  /*0580*/  @!P2 BRA `(.L_x_3) ;  /* 0x0000005c0018a947 */ /* 0x000fea0003800000 */
[----:B------:R-:W-:-:S13]  /*0590*/  ISETP.GT.U32.AND P0, PT, R8, 0x1, PT ;  /* 0x000000010800780c */ /* 0x000fda0003f04070 */
[----:B0-----:R-:W-:Y:S05]  /*05a0*/  @P0 EXIT ;  /* 0x000000000000094d */ /* 0x001fea0003800000 */
[----:B------:R-:W-:Y:S01]  /*05b0*/  ULDC.64 UR4, c[0x0][0x650] ;  /* 0x0001940000047ab9 */ /* 0x000fe20000000a00 */
[----:B------:R-:W-:Y:S01]  /*05c0*/  PRMT R0, RZ, 0x7610, R0 ;  /* 0x00007610ff007816 */ /* 0x000fe20000000000 */
[----:B------:R-:W-:Y:S01]  /*05d0*/  IMAD.MOV.U32 R91, RZ, RZ, -0x1 ;  /* 0xffffffffff5b7424 */ /* 0x000fe200078e00ff */
[----:B------:R-:W-:Y:S01]  /*05e0*/  ISETP.GE.U32.AND P0, PT, R16, UR4, PT ;  /* 0x0000000410007c0c */ /* 0x000fe2000bf06070 */
[----:B------:R-:W-:Y:S02]  /*05f0*/  IMAD.MOV.U32 R92, RZ, RZ, -0x1 ;  /* 0xffffffffff5c7424 */ /* 0x000fe400078e00ff */
[----:B------:R-:W-:Y:S01]  /*0600*/  IMAD.MOV.U32 R89, RZ, RZ, -0x1 ;  /* 0xffffffffff597424 */ /* 0x000fe200078e00ff */
[----:B------:R-:W-:-:S13]  /*0610*/  ISETP.GE.U32.AND.EX P0, PT, R17, UR5, PT, P0 ;  /* 0x0000000511007c0c */ /* 0x000fda000bf06100 */
[----:B------:R-:W-:Y:S05]  /*0620*/  @P0 BRA `(.L_x_4) ;  /* 0x0000000400540947 */ /* 0x000fea0003800000 */
[----:B------:R-:W0:Y:S01]  /*0630*/  LDC.64 R14, c[0x0][0x628] ;  /* 0x00018a00ff0e7b82 */ /* 0x000e220000000a00 */
[----:B------:R-:W-:Y:S02]  /*0640*/  IMAD.MOV.U32 R6, RZ, RZ, R16 ;  /* 0x000000ffff067224 */ /* 0x000fe400078e0010 */
[----:B------:R-:W-:-:S05]  /*0650*/  IMAD.MOV.U32 R7, RZ, RZ, R17 ;  /* 0x000000ffff077224 */ /* 0x000fca00078e0011 */
[----:B------:R-:W1:Y:S08]  /*0660*/  LDC R0, c[0x0][0x630] ;  /* 0x00018c00ff007b82 */ /* 0x000e700000000800 */
[----:B------:R-:W2:Y:S01]  /*0670*/  LDC.64 R20, c[0x0][0x620] ;  /* 0x00018800ff147b82 */ /* 0x000ea20000000a00 */
[----:B0-----:R-:W-:-:S04]  /*0680*/  ISETP.NE.U32.AND P0, PT, R14, RZ, PT ;  /* 0x000000ff0e00720c */ /* 0x001fc80003f05070 */
[----:B------:R-:W-:-:S13]  /*0690*/  ISETP.NE.AND.EX P0, PT, R15, RZ, PT, P0 ;  /* 0x000000ff0f00720c */ /* 0x000fda0003f05300 */
[----:B-12---:R-:W-:Y:S05]  /*06a0*/  @!P0 BRA `(.L_x_5) ;  /* 0x0000000000288947 */ /* 0x006fea0003800000 */
[----:B------:R-:W0:Y:S02]  /*06b0*/  LDC R11, c[0x0][0x634] ;  /* 0x00018d00ff0b7b82 */ /* 0x000e240000000800 */
[----:B0-----:R-:W-:-:S05]  /*06c0*/  IADD3 R11, P0, R16, R11, RZ ;  /* 0x0000000b100b7210 */ /* 0x001fca0007f1e0ff */
[----:B------:R-:W-:-:S04]  /*06d0*/  IMAD.X R13, RZ, RZ, R17, P0 ;  /* 0x000000ffff0d7224 */ /* 0x000fc800000e0611 */
[----:B------:R-:W-:-:S04]  /*06e0*/  IMAD.WIDE.U32 R6, R13, R14, RZ ;  /* 0x0000000e0d067225 */ /* 0x000fc800078e00ff */
[----:B------:R-:W-:-:S04]  /*06f0*/  IMAD.WIDE.U32 R8, P0, R11, R15, R6 ;  /* 0x0000000f0b087225 */ /* 0x000fc80007800006 */
[----:B------:R-:W-:-:S04]  /*0700*/  IMAD.WIDE.U32 R6, R11, R14, RZ ;  /* 0x0000000e0b067225 */ /* 0x000fc800078e00ff */
[----:B------:R-:W-:Y:S01]  /*0710*/  IMAD.X R11, RZ, RZ, RZ, P0 ;  /* 0x000000ffff0b7224 */ /* 0x000fe200000e06ff */
[----:B------:R-:W-:Y:S01]  /*0720*/  IADD3 RZ, P0, R7, R8, RZ ;  /* 0x0000000807ff7210 */ /* 0x000fe20007f1e0ff */
[----:B------:R-:W-:-:S04]  /*0730*/  IMAD.MOV.U32 R10, RZ, RZ, R9 ;  /* 0x000000ffff0a7224 */ /* 0x000fc800078e0009 */
[----:B------:R-:W-:-:S08]  /*0740*/  IMAD.WIDE.U32.X R6, R13, R15, R10, P0 ;  /* 0x0000000f0d067225 */ /* 0x000fd000000e040a */
.L_x_5:
[-CC-:B------:R-:W-:Y:S01]  /*0750*/  SHF.R.U64 R89, R6, R0.reuse, R7.reuse ;  /* 0x0000000006597219 */ /* 0x180fe20000001207 */
[----:B------:R-:W0:Y:S01]  /*0760*/  LDC R10, c[0x0][0x618] ;  /* 0x00018600ff0a7b82 */ /* 0x000e220000000800 */
[----:B------:R-:W-:Y:S01]  /*0770*/  SHF.R.U32.HI R5, RZ, R0, R7 ;  /* 0x00000000ff057219 */ /* 0x000fe20000011607 */
[----:B------:R-:W-:Y:S01]  /*0780*/  ULDC UR4, c[0x0][0x150] ;  /* 0x0000540000047ab9 */ /* 0x000fe20000000800 */
[----:B------:R-:W-:Y:S02]  /*0790*/  IADD3 R9, P0, RZ, -R89, RZ ;  /* 0x80000059ff097210 */ /* 0x000fe40007f1e0ff */
[----:B------:R-:W-:-:S03]  /*07a0*/  I2FP.F32.U32 R0, R4 ;  /* 0x0000000400007245 */ /* 0x000fc60000201000 */
[----:B------:R-:W1:Y:S01]  /*07b0*/  LDC.64 R28, c[0x0][0x640] ;  /* 0x00019000ff1c7b82 */ /* 0x000e620000000a00 */
[----:B------:R-:W-:Y:S02]  /*07c0*/  IMAD.X R11, RZ, RZ, ~R5, P0 ;  /* 0x000000ffff0b7224 */ /* 0x000fe400000e0e05 */
[----:B------:R-:W-:Y:S01]  /*07d0*/  FMUL R0, R0, UR4 ;  /* 0x0000000400007c20 */ /* 0x000fe20008400000 */
[----:B------:R-:W-:Y:S01]  /*07e0*/  IMAD.WIDE.U32 R6, R9, R20, R16 ;  /* 0x0000001409067225 */ /* 0x000fe200078e0010 */
[----:B------:R-:W-:-:S03]  /*07f0*/  ULDC UR4, c[0x0][0x154] ;  /* 0x0000550000047ab9 */ /* 0x000fc60000000800 */
[----:B------:R-:W-:Y:S01]  /*0800*/  IMAD R8, R11, R20, RZ ;  /* 0x000000140b087224 */ /* 0x000fe200078e02ff */
[----:B------:R-:W2:Y:S01]  /*0810*/  LDC R5, c[0x0][0x144] ;  /* 0x00005100ff057b82 */ /* 0x000ea20000000800 */
[----:B------:R-:W3:Y:S02]  /*0820*/  F2I.U32.TRUNC.NTZ R0, R0 ;  /* 0x0000000000007305 */ /* 0x000ee4000020f000 */
[----:B------:R-:W-:-:S04]  /*0830*/  IMAD R9, R9, R21, R8 ;  /* 0x0000001509097224 */ /* 0x000fc800078e0208 */
[----:B------:R-:W-:Y:S01]  /*0840*/  IMAD.IADD R7, R7, 0x1, R9 ;  /* 0x0000000107077824 */ /* 0x000fe200078e0209 */
[----:B------:R-:W4:Y:S01]  /*0850*/  LDC R12, c[0x0][0x608] ;  /* 0x00018200ff0c7b82 */ /* 0x000f220000000800 */
[----:B------:R-:W-:-:S03]  /*0860*/  IMAD.MOV.U32 R9, RZ, RZ, -0x1 ;  /* 0xffffffffff097424 */ /* 0x000fc600078e00ff */
[-CC-:B0-----:R-:W-:Y:S02]  /*0870*/  SHF.R.U64 R20, R6, R10.reuse, R7.reuse ;  /* 0x0000000a06147219 */ /* 0x181fe40000001207 */
[----:B------:R-:W-:Y:S02]  /*0880*/  I2FP.F32.U32 R6, R3 ;  /* 0x0000000300067245 */ /* 0x000fe40000201000 */
[----:B------:R-:W0:Y:S01]  /*0890*/  LDC R26, c[0x0][0x658] ;  /* 0x00019600ff1a7b82 */ /* 0x000e220000000800 */
[----:B-1----:R-:W-:Y:S01]  /*08a0*/  ISETP.NE.U32.AND P0, PT, R28, RZ, PT ;  /* 0x000000ff1c00720c */ /* 0x002fe20003f05070 */
[----:B---3--:R-:W-:Y:S01]  /*08b0*/  IMAD.MOV R8, RZ, RZ, -R0 ;  /* 0x000000ffff087224 */ /* 0x008fe200078e0a00 */
[----:B------:R-:W-:Y:S01]  /*08c0*/  SHF.R.U32.HI R7, RZ, R10, R7 ;  /* 0x0000000aff077219 */ /* 0x000fe20000011607 */
[----:B------:R-:W-:Y:S01]  /*08d0*/  FMUL R6, R6, UR4 ;  /* 0x0000000406067c20 */ /* 0x000fe20008400000 */
[----:B------:R-:W-:-:S03]  /*08e0*/  ISETP.NE.AND.EX P0, PT, R29, RZ, PT, P0 ;  /* 0x000000ff1d00720c */ /* 0x000fc60003f05300 */
[----:B------:R-:W1:Y:S01]  /*08f0*/  LDC R14, c[0x0][0x148] ;  /* 0x00005200ff0e7b82 */ /* 0x000e620000000800 */
[----:B--2---:R-:W-:-:S07]  /*0900*/  IMAD R0, R5, R8, R4 ;  /* 0x0000000805007224 */ /* 0x004fce00078e0204 */
[----:B------:R-:W2:Y:S01]  /*0910*/  LDC R24, c[0x0][0x600] ;  /* 0x00018000ff187b82 */ /* 0x000ea20000000800 */
[-CC-:B----4-:R-:W-:Y:S02]  /*0920*/  SHF.R.U64 R30, R20, R12.reuse, R7.reuse ;  /* 0x0000000c141e7219 */ /* 0x190fe40000001207 */
[----:B------:R-:W-:Y:S01]  /*0930*/  SHF.R.U32.HI R5, RZ, R12, R7 ;  /* 0x0000000cff057219 */ /* 0x000fe20000011607 */
[----:B------:R-:W-:Y:S01]  /*0940*/  IMAD.MOV.U32 R7, RZ, RZ, 0x1 ;  /* 0x00000001ff077424 */ /* 0x000fe200078e00ff */
[----:B------:R3:W4:Y:S03]  /*0950*/  F2I.U32.TRUNC.NTZ R12, R6 ;  /* 0x00000006000c7305 */ /* 0x000726000020f000 */
[----:B------:R-:W1:Y:S01]  /*0960*/  LDC R15, c[0x0][0x648] ;  /* 0x00019200ff0f7b82 */ /* 0x000e620000000800 */
[-C--:B0-----:R-:W-:Y:S02]  /*0970*/  SHF.L.U32 R4, R9, R26.reuse, RZ ;  /* 0x0000001a09047219 */ /* 0x081fe400000006ff */
[----:B------:R-:W-:-:S02]  /*0980*/  SHF.R.U64 R32, R30, R26, R5 ;  /* 0x0000001a1e207219 */ /* 0x000fc40000001205 */
[----:B------:R-:W-:Y:S02]  /*0990*/  LOP3.LUT R11, RZ, R4, RZ, 0x33, !PT ;  /* 0x00000004ff0b7212 */ /* 0x000fe400078e33ff */
[-C--:B------:R-:W-:Y:S01]  /*09a0*/  SHF.R.U32.HI R5, RZ, R26.reuse, R5 ;  /* 0x0000001aff057219 */ /* 0x080fe20000011605 */
[----:B------:R-:W0:Y:S01]  /*09b0*/  LDC R21, c[0x0][0x638] ;  /* 0x00018e00ff157b82 */ /* 0x000e220000000800 */
[----:B------:R-:W-:Y:S01]  /*09c0*/  SHF.L.U32 R10, R7, R26, RZ ;  /* 0x0000001a070a7219 */ /* 0x000fe200000006ff */
[----:B------:R-:W-:-:S06]  /*09d0*/  IMAD.MOV.U32 R4, RZ, RZ, R32 ;  /* 0x000000ffff047224 */ /* 0x000fcc00078e0020 */
[----:B------:R-:W0:Y:S01]  /*09e0*/  LDC R91, c[0x0][0x610] ;  /* 0x00018400ff5b7b82 */ /* 0x000e220000000800 */
[----:B---34-:R-:W-:Y:S05]  /*09f0*/  @!P0 BRA `(.L_x_6) ;  /* 0x0000000000288947 */ /* 0x018fea0003800000 */
[----:B------:R-:W3:Y:S02]  /*0a00*/  LDC R9, c[0x0][0x64c] ;  /* 0x00019300ff097b82 */ /* 0x000ee40000000800 */
[----:B---3--:R-:W-:-:S05]  /*0a10*/  IADD3 R9, P0, R32, R9, RZ ;  /* 0x0000000920097210 */ /* 0x008fca0007f1e0ff */
        /* <DEDUP_REMOVED lines=8> */
.L_x_6:
[----:B-1----:R-:W-:Y:S01]  /*0aa0*/  SHF.R.U64 R4, R4, R15, R5 ;  /* 0x0000000f04047219 */ /* 0x002fe20000001205 */
[----:B--2---:R-:W-:Y:S01]  /*0ab0*/  VIADD R5, R24, 0xffffffff ;  /* 0xffffffff18057836 */ /* 0x004fe20000000000 */
[----:B------:R-:W-:Y:S01]  /*0ac0*/  LOP3.LUT R11, R30, R11, RZ, 0xc0, !PT ;  /* 0x0000000b1e0b7212 */ /* 0x000fe200078ec0ff */
[----:B------:R-:W-:Y:S02]  /*0ad0*/  IMAD.MOV R12, RZ, RZ, -R12 ;  /* 0x000000ffff0c7224 */ /* 0x000fe400078e0a0c */
[----:B------:R-:W-:Y:S02]  /*0ae0*/  IMAD.MOV R6, RZ, RZ, -R4 ;  /* 0x000000ffff067224 */ /* 0x000fe400078e0a04 */
[----:B------:R-:W-:Y:S01]  /*0af0*/  IMAD R11, R10, R4, R11 ;  /* 0x000000040a0b7224 */ /* 0x000fe200078e020b */
[----:B------:R-:W-:Y:S01]  /*0b00*/  LOP3.LUT R4, R20, R5, RZ, 0xc0, !PT ;  /* 0x0000000514047212 */ /* 0x000fe200078ec0ff */
[----:B------:R-:W-:Y:S02]  /*0b10*/  @P3 IMAD R0, R14, R12, R3 ;  /* 0x0000000c0e003224 */ /* 0x000fe400078e0203 */
[----:B0-----:R-:W-:-:S02]  /*0b20*/  IMAD R3, R6, R21, R32 ;  /* 0x0000001506037224 */ /* 0x001fc400078e0220 */
[----:B------:R-:W-:Y:S02]  /*0b30*/  IMAD R91, R11, R91, R0 ;  /* 0x0000005b0b5b7224 */ /* 0x000fe400078e0200 */
[----:B------:R-:W-:Y:S02]  /*0b40*/  IMAD R4, R3, R24, R4 ;  /* 0x0000001803047224 */ /* 0x000fe400078e0204 */
[----:B------:R-:W-:-:S03]  /*0b50*/  IMAD.MOV.U32 R0, RZ, RZ, 0x1 ;  /* 0x00000001ff007424 */ /* 0x000fc600078e00ff */
[----:B------:R-:W-:Y:S02]  /*0b60*/  SEL R92, R4, R91, !P3 ;  /* 0x0000005b045c7207 */ /* 0x000fe40005800000 */
[----:B------:R-:W-:-:S07]  /*0b70*/  SEL R91, R91, R4, !P3 ;  /* 0x000000045b5b7207 */ /* 0x000fce0005800000 */
.L_x_4:
[----:B------:R-:W-:-:S08]  /*0b80*/  NOP ;  /* 0x0000000000007918 */ /* 0x000fd00000000000 */
[----:B------:R-:W0:Y:S02]  /*0b90*/  USETMAXREG.TRY_ALLOC.CTAPOOL UP0, 0xe8 ;  /* 0x000000e8000079c8 */ /* 0x000e240008000600 */
[----:B0-----:R-:W-:-:S13]  /*0ba0*/  PLOP3.LUT P0, PT, PT, PT, UP0, 0x80, 0x0 ;  /* 0x000000000000781c */ /* 0x001fda0003f0f008 */
[----:B------:R-:W-:Y:S05]  /*0bb0*/  @!P0 BRA `(.L_x_4) ;  /* 0xfffffffc00f08947 */ /* 0x000fea000383ffff */
[----:B------:R-:W-:Y:S01]  /*0bc0*/  ULDC.64 UR4, c[0x0][0x598] ;  /* 0x0001660000047ab9 */ /* 0x000fe20000000a00 */
[----:B------:R-:W-:Y:S01]  /*0bd0*/  ULDC.64 UR36, c[0x0][0x208] ;  /* 0x0000820000247ab9 */ /* 0x000fe20000000a00 */
[----:B------:R-:W-:-:S04]  /*0be0*/  ISETP.NE.U32.AND P0, PT, RZ, UR4, PT ;  /* 0x00000004ff007c0c */ /* 0x000fc8000bf05070 */
[----:B------:R-:W-:-:S13]  /*0bf0*/  ISETP.NE.AND.EX P0, PT, RZ, UR5, PT, P0 ;  /* 0x00000005ff007c0c */ /* 0x000fda000bf05300 */
[----:B------:R-:W-:Y:S05]  /*0c00*/  @!P0 BRA `(.L_x_7) ;  /* 0x00000000001c8947 */ /* 0x000fea0003800000 */
[----:B------:R-:W0:Y:S02]  /*0c10*/  LDC.64 R4, c[0x0][0x598] ;  /* 0x00016600ff047b82 */ /* 0x000e240000000a00 */
[----:B0-----:R-:W2:Y:S02]  /*0c20*/  LDG.E.64 R4, desc[UR36][R4.64] ;  /* 0x0000002404047981 */ /* 0x001ea4000c1e1b00 */
[----:B--2---:R-:W-:-:S04]  /*0c30*/  ISETP.NE.U32.AND P0, PT, R4, RZ, PT ;  /* 0x000000ff0400720c */ /* 0x004fc80003f05070 */
[----:B------:R-:W-:-:S13]  /*0c40*/  ISETP.NE.AND.EX P0, PT, R5, RZ, PT, P0 ;  /* 0x000000ff0500720c */ /* 0x000fda0003f05300 */
[----:B------:R-:W-:Y:S05]  /*0c50*/  @!P0 BRA `(.L_x_7) ;  /* 0x0000000000088947 */ /* 0x000fea0003800000 */
[----:B------:R0:W5:Y:S01]  /*0c60*/  LD.E R23, desc[UR36][R4.64] ;  /* 0x0000002404177980 */ /* 0x000162000c101900 */
[----:B------:R-:W-:Y:S05]  /*0c70*/  BRA `(.L_x_8) ;  /* 0x0000000000247947 */ /* 0x000fea0003800000 */
.L_x_7:
[----:B------:R-:W-:Y:S02]  /*0c80*/  ULDC.64 UR4, c[0x0][0x588] ;  /* 0x0001620000047ab9 */ /* 0x000fe40000000a00 */
[----:B------:R-:W-:-:S04]  /*0c90*/  ISETP.NE.U32.AND P0, PT, RZ, UR4, PT ;  /* 0x00000004ff007c0c */ /* 0x000fc8000bf05070 */
[----:B------:R-:W-:-:S13]  /*0ca0*/  ISETP.NE.AND.EX P0, PT, RZ, UR5, PT, P0 ;  /* 0x00000005ff007c0c */ /* 0x000fda000bf05300 */
[----:B------:R-:W-:Y:S05]  /*0cb0*/  @!P0 BRA `(.L_x_9) ;  /* 0x00000000000c8947 */ /* 0x000fea0003800000 */
[----:B------:R-:W0:Y:S02]  /*0cc0*/  LDC.64 R4, c[0x0][0x588] ;  /* 0x00016200ff047b82 */ /* 0x000e240000000a00 */
[----:B0-----:R1:W5:Y:S01]  /*0cd0*/  LDG.E R23, desc[UR36][R4.64] ;  /* 0x0000002404177981 */ /* 0x001362000c1e1900 */
[----:B------:R-:W-:Y:S05]  /*0ce0*/  BRA `(.L_x_8) ;  /* 0x0000000000087947 */ /* 0x000fea0003800000 */
.L_x_9:
[----:B------:R-:W-:Y:S02]  /*0cf0*/  ULDC UR4, c[0x0][0x580] ;  /* 0x0001600000047ab9 */ /* 0x000fe40000000800 */
[----:B------:R-:W-:-:S07]  /*0d00*/  IMAD.U32 R23, RZ, RZ, UR4 ;  /* 0x00000004ff177e24 */ /* 0x000fce000f8e00ff */
.L_x_8:
[----:B------:R-:W-:Y:S02]  /*0d10*/  ULDC.64 UR4, c[0x0][0x5a0] ;  /* 0x0001680000047ab9 */ /* 0x000fe40000000a00 */
[----:B------:R-:W-:-:S04]  /*0d20*/  ISETP.NE.U32.AND P0, PT, RZ, UR4, PT ;  /* 0x00000004ff007c0c */ /* 0x000fc8000bf05070 */
[----:B------:R-:W-:-:S13]  /*0d30*/  ISETP.NE.AND.EX P0, PT, RZ, UR5, PT, P0 ;  /* 0x00000005ff007c0c */ /* 0x000fda000bf05300 */
[----:B------:R-:W-:Y:S05]  /*0d40*/  @!P0 BRA `(.L_x_10) ;  /* 0x00000000001c8947 */ /* 0x000fea0003800000 */
[----:B01----:R-:W0:Y:S02]  /*0d50*/  LDC.64 R4, c[0x0][0x5a0] ;  /* 0x00016800ff047b82 */ /* 0x003e240000000a00 */
[----:B0-----:R-:W2:Y:S02]  /*0d60*/  LDG.E.64 R4, desc[UR36][R4.64] ;  /* 0x0000002404047981 */ /* 0x001ea4000c1e1b00 */
[----:B--2---:R-:W-:-:S04]  /*0d70*/  ISETP.NE.U32.AND P0, PT, R4, RZ, PT ;  /* 0x000000ff0400720c */ /* 0x004fc80003f05070 */
[----:B------:R-:W-:-:S13]  /*0d80*/  ISETP.NE.AND.EX P0, PT, R5, RZ, PT, P0 ;  /* 0x000000ff0500720c */ /* 0x000fda0003f05300 */
[----:B------:R-:W-:Y:S05]  /*0d90*/  @!P0 BRA `(.L_x_10) ;  /* 0x0000000000088947 */ /* 0x000fea0003800000 */
[----:B------:R0:W5:Y:S01]  /*0da0*/  LD.E R88, desc[UR36][R4.64] ;  /* 0x0000002404587980 */ /* 0x000162000c101900 */
[----:B------:R-:W-:Y:S05]  /*0db0*/  BRA `(.L_x_11) ;  /* 0x0000000000247947 */ /* 0x000fea0003800000 */
.L_x_10:
[----:B------:R-:W-:Y:S02]  /*0dc0*/  ULDC.64 UR4, c[0x0][0x590] ;  /* 0x0001640000047ab9 */ /* 0x000fe40000000a00 */
[----:B------:R-:W-:-:S04]  /*0dd0*/  ISETP.NE.U32.AND P0, PT, RZ, UR4, PT ;  /* 0x00000004ff007c0c */ /* 0x000fc8000bf05070 */
[----:B------:R-:W-:-:S13]  /*0de0*/  ISETP.NE.AND.EX P0, PT, RZ, UR5, PT, P0 ;  /* 0x00000005ff007c0c */ /* 0x000fda000bf05300 */
[----:B------:R-:W-:Y:S05]  /*0df0*/  @!P0 BRA `(.L_x_12) ;  /* 0x00000000000c8947 */ /* 0x000fea0003800000 */
[----:B01----:R-:W0:Y:S02]  /*0e00*/  LDC.64 R4, c[0x0][0x590] ;  /* 0x00016400ff047b82 */ /* 0x003e240000000a00 */
[----:B0-----:R1:W5:Y:S01]  /*0e10*/  LDG.E R88, desc[UR36][R4.64] ;  /* 0x0000002404587981 */ /* 0x001362000c1e1900 */
[----:B------:R-:W-:Y:S05]  /*0e20*/  BRA `(.L_x_11) ;  /* 0x0000000000087947 */ /* 0x000fea0003800000 */
.L_x_12:
[----:B------:R-:W-:Y:S02]  /*0e30*/  ULDC UR4, c[0x0][0x584] ;  /* 0x0001610000047ab9 */ /* 0x000fe40000000800 */
[----:B------:R-:W-:-:S07]  /*0e40*/  IMAD.U32 R88, RZ, RZ, UR4 ;  /* 0x00000004ff587e24 */ /* 0x000fce000f8e00ff */
.L_x_11:
[----:B------:R-:W-:-:S13]  /*0e50*/  LOP3.LUT P0, RZ, R0, 0xff, RZ, 0xc0, !PT ;  /* 0x000000ff00ff7812 */ /* 0x000fda000780c0ff */
[----:B------:R-:W-:Y:S05]  /*0e60*/  @!P0 EXIT ;  /* 0x000000000000894d */ /* 0x000fea0003800000 */
[----:B------:R-:W-:Y:S01]  /*0e70*/  ULDC UR4, c[0x0][0x28c] ;  /* 0x0000a30000047ab9 */ /* 0x000fe20000000800 */
[----:B------:R-:W-:Y:S01]  /*0e80*/  LOP3.LUT R90, R19, 0x1, RZ, 0xfc, !PT ;  /* 0x00000001135a7812 */ /* 0x000fe200078efcff */
[----:B------:R-:W-:Y:S01]  /*0e90*/  UIADD3 UR4, UR4, 0x1f, URZ ;  /* 0x0000001f04047890 */ /* 0x000fe2000fffe03f */
[----:B------:R-:W-:Y:S01]  /*0ea0*/  UMOV UR38, URZ ;  /* 0x0000003f00267c82 */ /* 0x000fe20008000000 */
[----:B------:R-:W-:Y:S02]  /*0eb0*/  UMOV UR39, URZ ;  /* 0x0000003f00277c82 */ /* 0x000fe40008000000 */
[----:B------:R-:W-:-:S04]  /*0ec0*/  USHF.R.S32.HI UR5, URZ, 0x1f, UR4 ;  /* 0x0000001f3f057899 */ /* 0x000fc80008011404 */
[----:B------:R-:W-:-:S04]  /*0ed0*/  ULEA.HI UR5, UR5, UR4, URZ, 0x5 ;  /* 0x0000000405057291 */ /* 0x000fc8000f8f283f */
[----:B------:R-:W-:-:S12]  /*0ee0*/  USHF.R.S32.HI UR40, URZ, 0x5, UR5 ;  /* 0x000000053f287899 */ /* 0x000fd80008011405 */
.L_x_158:
[----:B------:R-:W-:Y:S01]  /*0ef0*/  LOP3.LUT R0, R18, 0x80, RZ, 0xc0, !PT ;  /* 0x0000008012007812 */ /* 0x000fe200078ec0ff */
[----:B--2---:R-:W2:Y:S01]  /*0f00*/  S2UR UR7, SR_CgaCtaId ;  /* 0x00000000000779c3 */ /* 0x004ea20000008800 */
[----:B------:R-:W-:Y:S02]  /*0f10*/  UMOV UR6, 0x400 ;  /* 0x0000040000067882 */ /* 0x000fe40000000000 */
[----:B------:R-:W-:-:S06]  /*0f20*/  SHF.R.U32.HI R0, RZ, 0x7, R0 ;  /* 0x00000007ff007819 */ /* 0x000fcc0000011600 */
[----:B---3--:R-:W3:Y:S01]  /*0f30*/  SHFL.IDX PT, R0, R0, RZ, 0x1f ;  /* 0x00001fff00007589 */ /* 0x008ee200000e0000 */
[----:B--2---:R-:W-:Y:S01]  /*0f40*/  ULEA UR42, UR7, UR6, 0x18 ;  /* 0x00000006072a7291 */ /* 0x004fe2000f8ec03f */
[----:B---3--:R-:W-:-:S13]  /*0f50*/  R2UR UR4, R0 ;  /* 0x00000000000472ca */ /* 0x008fda00000e0000 */
[----:B------:R-:W-:-:S04]  /*0f60*/  ULEA.HI UR5, UR4, UR4, URZ, 0x1 ;  /* 0x0000000404057291 */ /* 0x000fc8000f8f083f */
[----:B------:R-:W-:-:S04]  /*0f70*/  ULOP3.LUT UR5, UR5, 0xffffe, URZ, 0xc0, !UPT ;  /* 0x000ffffe05057892 */ /* 0x000fc8000f8ec03f */
[----:B------:R-:W-:-:S03]  /*0f80*/  UIADD3 UR5, UR4, -UR5, URZ ;  /* 0x8000000504057290 */ /* 0x000fc6000fffe03f */
[----:B------:R-:W-:Y:S01]  /*0f90*/  ULDC UR4, c[0x0][0x28c] ;  /* 0x0000a30000047ab9 */ /* 0x000fe20000000800 */
[----:B------:R-:W-:Y:S01]  /*0fa0*/  ULEA UR5, UR5, UR42, 0xc ;  /* 0x0000002a05057291 */ /* 0x000fe2000f8e603f */
[----:B------:R-:W-:-:S03]  /*0fb0*/  ISETP.LT.AND P0, PT, RZ, UR4, PT ;  /* 0x00000004ff007c0c */ /* 0x000fc6000bf01270 */
[----:B------:R-:W-:-:S04]  /*0fc0*/  UIADD3 UR5, UR5, 0x100, URZ ;  /* 0x0000010005057890 */ /* 0x000fc8000fffe03f */
[----:B------:R-:W-:-:S04]  /*0fd0*/  USHF.R.U32.HI UR5, URZ, 0x4, UR5 ;  /* 0x000000043f057899 */ /* 0x000fc80008011605 */
[----:B------:R-:W-:Y:S02]  /*0fe0*/  ULOP3.LUT UR41, UR5, 0x3fff, URZ, 0xc0, !UPT ;  /* 0x00003fff05297892 */ /* 0x000fe4000f8ec03f */
[----:B-1--45:R-:W-:Y:S10]  /*0ff0*/  @P0 BRA `(.L_x_13) ;  /* 0x0000000000400947 */ /* 0x032ff40003800000 */
[----:B------:R-:W-:Y:S01]  /*1000*/  MOV R0, 0x0 ;  /* 0x0000000000007802 */ /* 0x000fe20000000f00 */
[----:B------:R-:W-:Y:S01]  /*1010*/  ULDC.64 UR4, c[0x4][0x68] ;  /* 0x01001a0000047ab9 */ /* 0x000fe20000000a00 */
[----:B------:R-:W-:Y:S01]  /*1020*/  ULDC.64 UR6, c[0x4][0x8] ;  /* 0x0100020000067ab9 */ /* 0x000fe20000000a00 */
[----:B01----:R-:W-:Y:S01]  /*1030*/  IMAD.U32 R4, RZ, RZ, UR4 ;  /* 0x00000004ff047e24 */ /* 0x003fe2000f8e00ff */
[----:B------:R0:W1:Y:S01]  /*1040*/  LDC.64 R14, c[0x4][R0] ;  /* 0x01000000000e7b82 */ /* 0x0000620000000a00 */
[----:B------:R-:W-:Y:S01]  /*1050*/  IMAD.U32 R5, RZ, RZ, UR5 ;  /* 0x00000005ff057e24 */ /* 0x000fe2000f8e00ff */
[----:B------:R-:W-:Y:S01]  /*1060*/  ULDC.64 UR4, c[0x4][0x70] ;  /* 0x01001c0000047ab9 */ /* 0x000fe20000000a00 */
[----:B------:R-:W-:Y:S02]  /*1070*/  IMAD.U32 R10, RZ, RZ, UR6 ;  /* 0x00000006ff0a7e24 */ /* 0x000fe4000f8e00ff */
[----:B------:R-:W-:Y:S02]  /*1080*/  IMAD.U32 R6, RZ, RZ, UR4 ;  /* 0x00000004ff067e24 */ /* 0x000fe4000f8e00ff */
[----:B------:R-:W-:-:S02]  /*1090*/  IMAD.U32 R7, RZ, RZ, UR5 ;  /* 0x00000005ff077e24 */ /* 0x000fc4000f8e00ff */
[----:B------:R-:W-:Y:S02]  /*10a0*/  IMAD.U32 R11, RZ, RZ, UR7 ;  /* 0x00000007ff0b7e24 */ /* 0x000fe4000f8e00ff */
[----:B------:R-:W-:Y:S02]  /*10b0*/  IMAD.MOV.U32 R8, RZ, RZ, 0x1e1 ;  /* 0x000001e1ff087424 */ /* 0x000fe400078e00ff */
[----:B------:R-:W-:Y:S02]  /*10c0*/  IMAD.MOV.U32 R12, RZ, RZ, 0x1 ;  /* 0x00000001ff0c7424 */ /* 0x000fe400078e00ff */
[----:B0-----:R-:W-:-:S07]  /*10d0*/  IMAD.MOV.U32 R13, RZ, RZ, RZ ;  /* 0x000000ffff0d7224 */ /* 0x001fce00078e00ff */
[----:B------:R-:W-:-:S07]  /*10e0*/  LEPC R20, `(.L_x_13) ;  /* 0x000000001014794e */ /* 0x000fce0000000000 */
[----:B-1---5:R-:W-:Y:S05]  /*10f0*/  CALL.ABS.NOINC R14 ;  /* 0x000000000e007343 */ /* 0x022fea0003c00000 */
.L_x_13:
[----:B------:R-:W-:-:S13]  /*1100*/  ISETP.NE.AND P0, PT, R90, 0x3, PT ;  /* 0x000000035a00780c */ /* 0x000fda0003f05270 */
[----:B------:R-:W-:Y:S05]  /*1110*/  @!P0 BRA `(.L_x_14) ;  /* 0x0000000000048947 */ /* 0x000fea0003800000 */
[----:B------:R-:W-:Y:S01]  /*1120*/  BPT.TRAP 0x1 ;  /* 0x000000040000795c */ /* 0x000fe20000300000 */
.L_x_14:
[----:B------:R-:W-:Y:S02]  /*1130*/  IMAD.U32 R3, RZ, RZ, UR39 ;  /* 0x00000027ff037e24 */ /* 0x000fe4000f8e00ff */
[----:B------:R-:W-:-:S03]  /*1140*/  IMAD.U32 R0, RZ, RZ, UR38 ;  /* 0x00000026ff007e24 */ /* 0x000fc6000f8e00ff */
[----:B------:R-:W-:Y:S02]  /*1150*/  LEA R3, R3, UR42, 0x3 ;  /* 0x0000002a03037c11 */ /* 0x000fe4000f8e18ff */
[----:B------:R-:W-:-:S04]  /*1160*/  SHF.L.U32 R0, R0, 0x1f, RZ ;  /* 0x0000001f00007819 */ /* 0x000fc800000006ff */
[----:B------:R2:W3:Y:S01]  /*1170*/  SYNCS.PHASECHK.TRANS64.TRYWAIT P1, [R3+URZ], R0 ;  /* 0x00000000030075a7 */ /* 0x0004e2000802017f */
[----:B------:R-:W-:Y:S05]  /*1180*/  @!P0 BRA `(.L_x_15) ;  /* 0x0000000000048947 */ /* 0x000fea0003800000 */
[----:B------:R-:W-:Y:S01]  /*1190*/  BPT.TRAP 0x1 ;  /* 0x000000040000795c */ /* 0x000fe20000300000 */
.L_x_15:
[----:B---3--:R-:W-:Y:S05]  /*11a0*/  @P1 BRA `(.L_x_16) ;  /* 0x0000000000081947 */ /* 0x008fea0003800000 */
[----:B------:R-:W3:Y:S02]  /*11b0*/  SYNCS.PHASECHK.TRANS64.TRYWAIT P1, [R3+URZ], R0 ;  /* 0x00000000030075a7 */ /* 0x000ee4000802017f */
[----:B---3--:R-:W-:Y:S05]  /*11c0*/  @!P1 BRA `(.L_x_17) ;  /* 0x0000006400489947 */ /* 0x008fea0003800000 */
.L_x_16:
[----:B------:R-:W-:-:S04]  /*11d0*/  UISETP.LT.AND UP0, UPT, UR40, 0x1, UPT ;  /* 0x000000012800788c */ /* 0x000fc8000bf01270 */
[----:B------:R-:W-:-:S04]  /*11e0*/  USEL UR4, UR40, 0x1, UP0 ;  /* 0x0000000128047887 */ /* 0x000fc80008000000 */
[----:B------:R-:W-:-:S06]  /*11f0*/  UIADD3 UR4, UR40, -UR4, URZ ;  /* 0x8000000428047290 */ /* 0x000fcc000fffe03f */
[----:B--23--:R-:W-:Y:S01]  /*1200*/  IMAD.U32 R0, RZ, RZ, UR4 ;  /* 0x00000004ff007e24 */ /* 0x00cfe2000f8e00ff */
[----:B------:R-:W-:Y:S05]  /*1210*/  WARPSYNC.ALL ;  /* 0x0000000000007948 */ /* 0x000fea0003800000 */
[----:B------:R-:W-:Y:S01]  /*1220*/  ISETP.GE.AND P1, PT, R0, 0x1, PT ;  /* 0x000000010000780c */ /* 0x000fe20003f26270 */
[----:B------:R-:W-:Y:S01]  /*1230*/  UIADD3 UR4, UR42, 0x4100, URZ ;  /* 0x000041002a047890 */ /* 0x000fe2000fffe03f */
[----:B------:R-:W-:Y:S01]  /*1240*/  WARPGROUP.ARRIVE ;  /* 0x00000000000079c5 */ /* 0x000fe20000000000 */
[----:B------:R-:W-:Y:S02]  /*1250*/  ULOP3.LUT UR41, UR41, 0x10000, URZ, 0xfc, !UPT ;  /* 0x0001000029297892 */ /* 0x000fe4000f8efc3f */
[----:B------:R-:W-:Y:S01]  /*1260*/  USHF.R.U32.HI UR4, URZ, 0x4, UR4 ;  /* 0x000000043f047899 */ /* 0x000fe20008011604 */
[----:B------:R-:W-:Y:S01]  /*1270*/  UMOV UR5, 0x80000020 ;  /* 0x8000002000057882 */ /* 0x000fe20000000000 */
[----:B------:R-:W-:-:S02]  /*1280*/  UMOV UR7, 0x80000020 ;  /* 0x8000002000077882 */ /* 0x000fc40000000000 */
[----:B------:R-:W-:-:S04]  /*1290*/  ULOP3.LUT UR4, UR4, 0x3fff, URZ, 0xc0, !UPT ;  /* 0x00003fff04047892 */ /* 0x000fc8000f8ec03f */
[----:B------:R-:W-:Y:S02]  /*12a0*/  ULOP3.LUT UR10, UR4, 0x10000, URZ, 0xfc, !UPT ;  /* 0x00010000040a7892 */ /* 0x000fe4000f8efc3f */
[----:B------:R-:W-:Y:S02]  /*12b0*/  ULEA UR4, UR39, UR41, 0x9 ;  /* 0x0000002927047291 */ /* 0x000fe4000f8e483f */
[----:B------:R-:W-:-:S09]  /*12c0*/  ULEA UR6, UR39, UR10, 0x9 ;  /* 0x0000000a27067291 */ /* 0x000fd2000f8e483f */
[----:B------:R-:W-:Y:S01]  /*12d0*/  HGMMA.64x128x16.F32 R24, gdesc[UR4], RZ, !UPT, gsb0 ;  /* 0x01e00000041879f0 */ /* 0x000fe2000c0008ff */
[----:B------:R-:W-:Y:S02]  /*12e0*/  UIADD3 UR4, UR4, 0x2, URZ ;  /* 0x0000000204047890 */ /* 0x000fe4000fffe03f */
[----:B------:R-:W-:Y:S01]  /*12f0*/  UIADD3 UR6, UR6, 0x2, URZ ;  /* 0x0000000206067890 */ /* 0x000fe2000fffe03f */
[----:B------:R-:W-:Y:S01]  /*1300*/  UMOV UR5, 0x80000020 ;  /* 0x8000002000057882 */ /* 0x000fe20000000000 */
[----:B------:R-:W-:Y:S01]  /*1310*/  UMOV UR7, 0x80000020 ;  /* 0x8000002000077882 */ /* 0x000fe20000000000 */
[----:B------:R-:W-:Y:S02]  /*1320*/  WARPGROUP.DEPBAR.LE gsb0, 0x0 ;  /* 0x00008000000079c5 */ /* 0x000fe40000010000 */
[----:B------:R-:W-:-:S06]  /*1330*/  WARPGROUP.ARRIVE ;  /* 0x00000000000079c5 */ /* 0x000fcc0000000000 */
[----:B------:R-:W-:Y:S03]  /*1340*/  HGMMA.64x128x16.F32 R24, gdesc[UR4], R24, gsb0 ;  /* 0x01e00000041879f0 */ /* 0x000fe60008000818 */
[----:B------:R-:W-:Y:S02]  /*1350*/  WARPGROUP.DEPBAR.LE gsb0, 0x0 ;  /* 0x00008000000079c5 */ /* 0x000fe40000010000 */
[----:B------:R-:W-:Y:S05]  /*1360*/  @!P1 BRA `(.L_x_18) ;  /* 0x0000000000d89947 */ /* 0x000fea0003800000 */
[----:B------:R-:W-:Y:S02]  /*1370*/  UIADD3 UR4, UR39, 0x1, URZ ;  /* 0x0000000127047890 */ /* 0x000fe4000fffe03f */
[----:B------:R-:W-:Y:S02]  /*1380*/  UMOV UR9, UR39 ;  /* 0x0000002700097c82 */ /* 0x000fe40008000000 */
[----:B------:R-:W-:-:S04]  /*1390*/  UISETP.NE.AND UP0, UPT, UR4, 0x2, UPT ;  /* 0x000000020400788c */ /* 0x000fc8000bf05270 */
[----:B------:R-:W-:Y:S02]  /*13a0*/  USEL UR5, URZ, 0x1, UP0 ;  /* 0x000000013f057887 */ /* 0x000fe40008000000 */
[----:B------:R-:W-:Y:S02]  /*13b0*/  USEL UR8, UR4, URZ, UP0 ;  /* 0x0000003f04087287 */ /* 0x000fe40008000000 */
[----:B------:R-:W-:-:S06]  /*13c0*/  ULOP3.LUT UR5, UR38, UR5, URZ, 0x3c, !UPT ;  /* 0x0000000526057292 */ /* 0x000fcc000f8e3c3f */
[----:B01----:R-:W-:-:S07]  /*13d0*/  IMAD.U32 R5, RZ, RZ, UR5 ;  /* 0x00000005ff057e24 */ /* 0x003fce000f8e00ff */
.L_x_25:
[----:B01----:R-:W-:Y:S05]  /*13e0*/  @!P0 BRA `(.L_x_19) ;  /* 0x0000000000048947 */ /* 0x003fea0003800000 */
[----:B------:R-:W-:Y:S01]  /*13f0*/  BPT.TRAP 0x1 ;  /* 0x000000040000795c */ /* 0x000fe20000300000 */
.L_x_19:
[----:B------:R-:W0:Y:S01]  /*1400*/  S2UR UR5, SR_CgaCtaId ;  /* 0x00000000000579c3 */ /* 0x000e220000008800 */
[----:B------:R-:W-:Y:S01]  /*1410*/  UMOV UR4, 0x400 ;  /* 0x0000040000047882 */ /* 0x000fe20000000000 */
[----:B------:R-:W-:Y:S01]  /*1420*/  SHF.L.U32 R3, R5, 0x1f, RZ ;  /* 0x0000001f05037819 */ /* 0x000fe200000006ff */
[----:B0-----:R-:W-:-:S04]  /*1430*/  ULEA UR11, UR5, UR4, 0x18 ;  /* 0x00000004050b7291 */ /* 0x001fc8000f8ec03f */
[----:B------:R-:W-:-:S09]  /*1440*/  ULEA UR4, UR8, UR11, 0x3 ;  /* 0x0000000b08047291 */ /* 0x000fd2000f8e183f */
[----:B------:R0:W1:Y:S01]  /*1450*/  SYNCS.PHASECHK.TRANS64.TRYWAIT P1, [UR4], R3 ;  /* 0x00000003ff0075a7 */ /* 0x0000620008020144 */
[----:B------:R-:W-:Y:S05]  /*1460*/  @!P0 BRA `(.L_x_20) ;  /* 0x0000000000048947 */ /* 0x000fea0003800000 */
[----:B------:R-:W-:Y:S01]  /*1470*/  BPT.TRAP 0x1 ;  /* 0x000000040000795c */ /* 0x000fe20000300000 */
.L_x_20:
[----:B-1----:R-:W-:Y:S05]  /*1480*/  @P1 BRA `(.L_x_21) ;  /* 0x0000000000081947 */ /* 0x002fea0003800000 */
[----:B------:R-:W1:Y:S02]  /*1490*/  SYNCS.PHASECHK.TRANS64.TRYWAIT P1, [UR4], R3 ;  /* 0x00000003ff0075a7 */ /* 0x000e640008020144 */
[----:B-1----:R-:W-:Y:S05]  /*14a0*/  @!P1 BRA `(.L_x_22) ;  /* 0x0000006000a49947 */ /* 0x002fea0003800000 */
.L_x_21:
[----:B------:R-:W-:Y:S01]  /*14b0*/  ULEA UR4, UR8, UR41, 0x9 ;  /* 0x0000002908047291 */ /* 0x000fe2000f8e483f */
[----:B------:R-:W-:Y:S01]  /*14c0*/  WARPGROUP.ARRIVE ;  /* 0x00000000000079c5 */ /* 0x000fe20000000000 */
[----:B------:R-:W-:Y:S01]  /*14d0*/  ULEA UR6, UR8, UR10, 0x9 ;  /* 0x0000000a08067291 */ /* 0x000fe2000f8e483f */
[----:B------:R-:W-:Y:S01]  /*14e0*/  UMOV UR5, 0x80000020 ;  /* 0x8000002000057882 */ /* 0x000fe20000000000 */
[----:B------:R-:W-:-:S07]  /*14f0*/  UMOV UR7, 0x80000020 ;  /* 0x8000002000077882 */ /* 0x000fce0000000000 */
[----:B------:R-:W-:Y:S01]  /*1500*/  HGMMA.64x128x16.F32 R24, gdesc[UR4], R24, gsb0 ;  /* 0x01e00000041879f0 */ /* 0x000fe20008000818 */
        /* <DEDUP_REMOVED lines=9> */
[----:B------:R-:W-:Y:S01]  /*15a0*/  BPT.TRAP 0x1 ;  /* 0x000000040000795c */ /* 0x000fe20000300000 */
.L_x_23:
[----:B------:R-:W-:Y:S01]  /*15b0*/  ULEA UR4, UR9, UR11, 0x3 ;  /* 0x0000000b09047291 */ /* 0x000fe2000f8e183f */
[----:B------:R-:W-:-:S03]  /*15c0*/  ISETP.GT.U32.AND P1, PT, R19, 0x1, PT ;  /* 0x000000011300780c */ /* 0x000fc60003f24070 */
[----:B------:R-:W-:-:S04]  /*15d0*/  UIADD3 UR4, UR4, 0x10, URZ ;  /* 0x0000001004047890 */ /* 0x000fc8000fffe03f */
[----:B------:R-:W-:-:S09]  /*15e0*/  UPRMT UR4, URZ, 0x654, UR4 ;  /* 0x000006543f047896 */ /* 0x000fd20008000004 */
[----:B------:R-:W-:Y:S01]  /*15f0*/  SYNCS.ARRIVE.TRANS64.RED.A1T0 RZ, [UR4], RZ ;  /* 0x000000ffffff79a7 */ /* 0x000fe20008100404 */
[----:B------:R-:W-:Y:S05]  /*1600*/  @P1 BRA `(.L_x_24) ;  /* 0x0000000000041947 */ /* 0x000fea0003800000 */
[----:B------:R-:W-:Y:S01]  /*1610*/  BPT.TRAP 0x1 ;  /* 0x000000040000795c */ /* 0x000fe20000300000 */
.L_x_24:
[----:B------:R-:W-:Y:S01]  /*1620*/  UIADD3 UR8, UR8, 0x1, URZ ;  /* 0x0000000108087890 */ /* 0x000fe2000fffe03f */
[C---:B------:R-:W-:Y:S01]  /*1630*/  ISETP.GT.AND P1, PT, R0.reuse, 0x1, PT ;  /* 0x000000010000780c */ /* 0x040fe20003f24270 */
[----:B------:R-:W-:Y:S01]  /*1640*/  UIADD3 UR9, UR9, 0x1, URZ ;  /* 0x0000000109097890 */ /* 0x000fe2000fffe03f */
[----:B------:R-:W-:Y:S01]  /*1650*/  VIADD R0, R0, 0xffffffff ;  /* 0xffffffff00007836 */ /* 0x000fe20000000000 */
[----:B------:R-:W-:Y:S02]  /*1660*/  UISETP.NE.AND UP0, UPT, UR8, 0x2, UPT ;  /* 0x000000020800788c */ /* 0x000fe4000bf05270 */
[----:B------:R-:W-:Y:S02]  /*1670*/  UISETP.NE.AND UP1, UPT, UR9, 0x2, UPT ;  /* 0x000000020900788c */ /* 0x000fe4000bf25270 */
[----:B------:R-:W-:Y:S02]  /*1680*/  USEL UR4, URZ, 0x1, UP0 ;  /* 0x000000013f047887 */ /* 0x000fe40008000000 */
[----:B------:R-:W-:-:S02]  /*1690*/  USEL UR8, UR8, URZ, UP0 ;  /* 0x0000003f08087287 */ /* 0x000fc40008000000 */
[----:B------:R-:W-:Y:S02]  /*16a0*/  USEL UR9, UR9, URZ, UP1 ;  /* 0x0000003f09097287 */ /* 0x000fe40008800000 */
[----:B------:R-:W-:Y:S01]  /*16b0*/  LOP3.LUT R5, R5, UR4, RZ, 0x3c, !PT ;  /* 0x0000000405057c12 */ /* 0x000fe2000f8e3cff */
[----:B------:R-:W-:Y:S09]  /*16c0*/  @P1 BRA `(.L_x_25) ;  /* 0xfffffffc00441947 */ /* 0x000ff2000383ffff */
.L_x_18:
[----:B------:R-:W2:Y:S02]  /*16d0*/  LDC R0, c[0x0][0x28c] ;  /* 0x0000a300ff007b82 */ /* 0x000ea40000000800 */
[----:B--2---:R-:W-:-:S13]  /*16e0*/  ISETP.GE.AND P1, PT, R0, 0x1, PT ;  /* 0x000000010000780c */ /* 0x004fda0003f26270 */
[----:B------:R-:W-:Y:S05]  /*16f0*/  @!P1 BRA `(.L_x_26) ;  /* 0x0000000000409947 */ /* 0x000fea0003800000 */
[----:B------:R-:W-:Y:S05]  /*1700*/  @!P0 BRA `(.L_x_27) ;  /* 0x0000000000048947 */ /* 0x000fea0003800000 */
[----:B------:R-:W-:Y:S01]  /*1710*/  BPT.TRAP 0x1 ;  /* 0x000000040000795c */ /* 0x000fe20000300000 */
.L_x_27:
[----:B------:R-:W2:Y:S01]  /*1720*/  S2UR UR6, SR_CgaCtaId ;  /* 0x00000000000679c3 */ /* 0x000ea20000008800 */
[----:B------:R-:W-:Y:S01]  /*1730*/  UISETP.LT.AND UP0, UPT, UR40, 0x1, UPT ;  /* 0x000000012800788c */ /* 0x000fe2000bf01270 */
[----:B------:R-:W-:Y:S01]  /*1740*/  ISETP.GT.U32.AND P0, PT, R19, 0x1, PT ;  /* 0x000000011300780c */ /* 0x000fe20003f04070 */
[----:B------:R-:W-:Y:S02]  /*1750*/  UMOV UR5, 0x400 ;  /* 0x0000040000057882 */ /* 0x000fe40000000000 */
[----:B------:R-:W-:-:S04]  /*1760*/  USEL UR4, UR40, 0x1, UP0 ;  /* 0x0000000128047887 */ /* 0x000fc80008000000 */
[----:B------:R-:W-:-:S04]  /*1770*/  UIADD3 UR4, UR39, UR40, -UR4 ;  /* 0x0000002827047290 */ /* 0x000fc8000fffe804 */
[----:B------:R-:W-:-:S04]  /*1780*/  USHF.L.U32 UR4, UR4, 0x3, URZ ;  /* 0x0000000304047899 */ /* 0x000fc8000800063f */
[----:B------:R-:W-:Y:S02]  /*1790*/  ULOP3.LUT UR4, UR4, 0x8, URZ, 0xc0, !UPT ;  /* 0x0000000804047892 */ /* 0x000fe4000f8ec03f */
[----:B--2---:R-:W-:-:S04]  /*17a0*/  ULEA UR5, UR6, UR5, 0x18 ;  /* 0x0000000506057291 */ /* 0x004fc8000f8ec03f */
[----:B------:R-:W-:-:S04]  /*17b0*/  UIADD3 UR4, UR5, 0x10, UR4 ;  /* 0x0000001005047890 */ /* 0x000fc8000fffe004 */
[----:B------:R-:W-:-:S09]  /*17c0*/  UPRMT UR4, URZ, 0x654, UR4 ;  /* 0x000006543f047896 */ /* 0x000fd20008000004 */
[----:B------:R-:W-:Y:S01]  /*17d0*/  SYNCS.ARRIVE.TRANS64.RED.A1T0 RZ, [UR4], RZ ;  /* 0x000000ffffff79a7 */ /* 0x000fe20008100404 */
[----:B------:R-:W-:Y:S05]  /*17e0*/  @P0 BRA `(.L_x_26) ;  /* 0x0000000000040947 */ /* 0x000fea0003800000 */
[----:B------:R-:W-:Y:S01]  /*17f0*/  BPT.TRAP 0x1 ;  /* 0x000000040000795c */ /* 0x000fe20000300000 */
.L_x_26:
[----:B------:R-:W2:Y:S01]  /*1800*/  LDC R6, c[0x0][0x288] ;  /* 0x0000a200ff067b82 */ /* 0x000ea20000000800 */
[----:B------:R-:W-:Y:S01]  /*1810*/  LOP3.LUT R0, R22, 0x1, RZ, 0xc0, !PT ;  /* 0x0000000116007812 */ /* 0x000fe200078ec0ff */
[----:B------:R-:W-:Y:S01]  /*1820*/  UIADD3 UR39, UR40, UR39, URZ ;  /* 0x0000002728277290 */ /* 0x000fe2000fffe03f */
[----:B01----:R-:W-:Y:S01]  /*1830*/  SHF.R.U32.HI R3, RZ, 0x2, R18 ;  /* 0x00000002ff037819 */ /* 0x003fe20000011612 */
[----:B------:R-:W-:Y:S01]  /*1840*/  IMAD.SHL.U32 R13, R92, 0x80, RZ ;  /* 0x000000805c0d7824 */ /* 0x000fe200078e00ff */
[----:B------:R-:W-:Y:S01]  /*1850*/  LOP3.LUT R4, R18, 0x60, RZ, 0xc0, !PT ;  /* 0x0000006012047812 */ /* 0x000fe200078ec0ff */
[----:B------:R-:W-:Y:S01]  /*1860*/  IMAD.SHL.U32 R8, R0, 0x40, RZ ;  /* 0x0000004000087824 */ /* 0x000fe200078e00ff */
[----:B------:R-:W-:Y:S01]  /*1870*/  LOP3.LUT R5, R18, 0x3, RZ, 0xc0, !PT ;  /* 0x0000000312057812 */ /* 0x000fe200078ec0ff */
[----:B------:R-:W-:Y:S01]  /*1880*/  USHF.R.U32.HI UR4, URZ, 0x1, UR39 ;  /* 0x000000013f047899 */ /* 0x000fe20008011627 */
[----:B------:R-:W-:Y:S01]  /*1890*/  LOP3.LUT R3, R3, 0x7, RZ, 0xc0, !PT ;  /* 0x0000000703037812 */ /* 0x000fe200078ec0ff */
[----:B------:R-:W-:Y:S01]  /*18a0*/  ULDC UR8, c[0x0][0x284] ;  /* 0x0000a10000087ab9 */ /* 0x000fe20000000800 */
[----:B------:R-:W-:Y:S01]  /*18b0*/  SHF.R.U32.HI R4, RZ, 0x1, R4 ;  /* 0x00000001ff047819 */ /* 0x000fe20000011604 */
[----:B------:R-:W-:Y:S01]  /*18c0*/  ULOP3.LUT UR4, UR4, 0x1, URZ, 0xc0, !UPT ;  /* 0x0000000104047892 */ /* 0x000fe2000f8ec03f */
[----:B------:R-:W-:Y:S01]  /*18d0*/  SHF.R.S32.HI R21, RZ, 0x1f, R89 ;  /* 0x0000001fff157819 */ /* 0x000fe20000011459 */
[----:B------:R-:W-:Y:S01]  /*18e0*/  UISETP.GT.U32.AND UP1, UPT, UR39, 0x1, UPT ;  /* 0x000000012700788c */ /* 0x000fe2000bf24070 */
[--C-:B------:R-:W-:Y:S01]  /*18f0*/  IADD3 R7, RZ, -R4, -R3.reuse ;  /* 0x80000004ff077210 */ /* 0x100fe20007ffe803 */
[----:B------:R-:W-:Y:S01]  /*1900*/  UISETP.NE.U32.AND UP0, UPT, UR4, 0x1, UPT ;  /* 0x000000010400788c */ /* 0x000fe2000bf05070 */
[----:B------:R-:W-:Y:S01]  /*1910*/  LOP3.LUT R3, R8, 0x40, R3, 0xe2, !PT ;  /* 0x0000004008037812 */ /* 0x000fe200078ee203 */
[----:B------:R-:W-:Y:S01]  /*1920*/  IMAD.SHL.U32 R8, R18, 0x2, RZ ;  /* 0x0000000212087824 */ /* 0x000fe200078e00ff */
[----:B------:R-:W-:Y:S01]  /*1930*/  ULDC.64 UR6, c[0x0][0x5d0] ;  /* 0x0001740000067ab9 */ /* 0x000fe20000000a00 */
[----:B------:R-:W-:Y:S01]  /*1940*/  UISETP.LT.U32.AND UP1, UPT, UR40, 0x2, UP1 ;  /* 0x000000022800788c */ /* 0x000fe20008f21070 */
[----:B------:R-:W-:Y:S01]  /*1950*/  IMAD.WIDE R10, R91, 0x80, RZ ;  /* 0x000000805b0a7825 */ /* 0x000fe200078e02ff */
[----:B------:R-:W-:Y:S01]  /*1960*/  UISETP.GT.U32.AND UP0, UPT, UR40, 0x1, !UP0 ;  /* 0x000000012800788c */ /* 0x000fe2000c704070 */
[----:B------:R-:W-:Y:S01]  /*1970*/  LOP3.LUT R8, R13, 0x6, R8, 0xf8, !PT ;  /* 0x000000060d087812 */ /* 0x000fe200078ef808 */
[----:B------:R-:W-:Y:S01]  /*1980*/  USEL UR5, URZ, 0x1, !UP1 ;  /* 0x000000013f057887 */ /* 0x000fe2000c800000 */
[----:B--2---:R-:W-:Y:S01]  /*1990*/  IMAD R12, R5, -0x2, R6 ;  /* 0xfffffffe050c7824 */ /* 0x004fe200078e0206 */
[----:B------:R-:W-:Y:S01]  /*19a0*/  ISETP.GE.AND P0, PT, R13, R6, PT ;  /* 0x000000060d00720c */ /* 0x000fe20003f06270 */
[----:B------:R-:W-:Y:S01]  /*19b0*/  IMAD.SHL.U32 R5, R91, 0x80, RZ ;  /* 0x000000805b057824 */ /* 0x000fe200078e00ff */
[----:B------:R-:W-:Y:S01]  /*19c0*/  SHF.R.S32.HI R9, RZ, 0x1f, R8 ;  /* 0x0000001fff097819 */ /* 0x000fe20000011408 */
[----:B------:R-:W-:Y:S01]  /*19d0*/  IMAD R6, R21, UR6, RZ ;  /* 0x0000000615067c24 */ /* 0x000fe2000f8e02ff */
[----:B------:R-:W-:Y:S01]  /*19e0*/  USEL UR4, URZ, 0x1, !UP0 ;  /* 0x000000013f047887 */ /* 0x000fe2000c000000 */
[----:B------:R-:W-:Y:S01]  /*19f0*/  IMAD R0, R0, -0x40, R7 ;  /* 0xffffffc000007824 */ /* 0x000fe200078e0207 */
[----:B------:R-:W-:Y:S01]  /*1a00*/  ISETP.GE.OR P0, PT, R5, UR8, P0 ;  /* 0x0000000805007c0c */ /* 0x000fe20008706670 */
[C---:B------:R-:W-:Y:S01]  /*1a10*/  IMAD R15, R89.reuse, UR7, R6 ;  /* 0x00000007590f7c24 */ /* 0x040fe2000f8e0206 */
[----:B------:R-:W-:Y:S01]  /*1a20*/  LOP3.LUT R105, R10, R3, R4, 0xfe, !PT ;  /* 0x000000030a697212 */ /* 0x000fe200078efe04 */
[----:B------:R-:W-:Y:S01]  /*1a30*/  IMAD.WIDE.U32 R6, R89, UR6, R8 ;  /* 0x0000000659067c25 */ /* 0x000fe2000f8e0008 */
[----:B------:R-:W-:Y:S01]  /*1a40*/  ULOP3.LUT UR39, UR39, 0x1, URZ, 0xc0, !UPT ;  /* 0x0000000127277892 */ /* 0x000fe2000f8ec03f */
[----:B------:R-:W-:Y:S01]  /*1a50*/  IADD3 R3, -R5, UR8, R0 ;  /* 0x0000000805037c10 */ /* 0x000fe2000fffe100 */
[----:B------:R-:W-:Y:S01]  /*1a60*/  ULOP3.LUT UR38, UR4, UR38, UR5, 0x96, !UPT ;  /* 0x0000002604267292 */ /* 0x000fe2000f8e9605 */
[----:B------:R-:W-:-:S02]  /*1a70*/  IMAD.IADD R7, R7, 0x1, R15 ;  /* 0x0000000107077824 */ /* 0x000fc400078e020f */
[----:B------:R-:W-:Y:S02]  /*1a80*/  IMAD.IADD R4, R12, 0x1, -R13 ;  /* 0x000000010c047824 */ /* 0x000fe400078e0a0d */
[----:B------:R-:W-:Y:S02]  /*1a90*/  IMAD.MOV.U32 R0, RZ, RZ, -0x1 ;  /* 0xffffffffff007424 */ /* 0x000fe400078e00ff */
[----:B------:R-:W-:Y:S05]  /*1aa0*/  @P0 BRA `(.L_x_28) ;  /* 0x0000004000240947 */ /* 0x000fea0003800000 */
[----:B------:R-:W0:Y:S01]  /*1ab0*/  LDC.64 R98, c[0x0][0x5c8] ;  /* 0x00017200ff627b82 */ /* 0x000e220000000a00 */
[----:B-----5:R-:W-:Y:S01]  /*1ac0*/  FSETP.NEU.AND P0, PT, R88, RZ, PT ;  /* 0x000000ff5800720b */ /* 0x020fe20003f0d000 */
[----:B------:R-:W-:Y:S01]  /*1ad0*/  BSSY B0, `(.L_x_28) ;  /* 0x0000406000007945 */ /* 0x000fe20003800000 */
[----:B------:R-:W-:-:S04]  /*1ae0*/  ISETP.GT.AND P2, PT, R4, RZ, PT ;  /* 0x000000ff0400720c */ /* 0x000fc80003f44270 */
[----:B------:R-:W-:Y:S01]  /*1af0*/  ISETP.GT.AND P1, PT, R3, RZ, P2 ;  /* 0x000000ff0300720c */ /* 0x000fe20001724270 */
[-C--:B0-----:R-:W-:Y:S02]  /*1b00*/  IMAD R12, R11, R98.reuse, RZ ;  /* 0x000000620b0c7224 */ /* 0x081fe400078e02ff */
[----:B------:R-:W-:-:S04]  /*1b10*/  IMAD.WIDE.U32 R92, R105, R98, R6 ;  /* 0x00000062695c7225 */ /* 0x000fc800078e0006 */
[----:B------:R-:W-:-:S04]  /*1b20*/  IMAD R5, R105, R99, R12 ;  /* 0x0000006369057224 */ /* 0x000fc800078e020c */
[----:B------:R-:W-:Y:S01]  /*1b30*/  IMAD.IADD R91, R93, 0x1, R5 ;  /* 0x000000015d5b7824 */ /* 0x000fe200078e0205 */
[----:B------:R-:W-:Y:S06]  /*1b40*/  @!P0 BRA `(.L_x_29) ;  /* 0x0000002c00288947 */ /* 0x000fec0003800000 */
[----:B------:R-:W0:Y:S01]  /*1b50*/  LDC.64 R96, c[0x0][0x5b8] ;  /* 0x00016e00ff607b82 */ /* 0x000e220000000a00 */
[----:B------:R-:W-:-:S07]  /*1b60*/  ULDC.64 UR4, c[0x0][0x5c0] ;  /* 0x0001700000047ab9 */ /* 0x000fce0000000a00 */
[----:B------:R-:W1:Y:S08]  /*1b70*/  LDC.64 R100, c[0x0][0x5b0] ;  /* 0x00016c00ff647b82 */ /* 0x000e700000000a00 */
[----:B------:R-:W2:Y:S01]  /*1b80*/  LDC.64 R102, c[0x0][0x5a8] ;  /* 0x00016a00ff667b82 */ /* 0x000ea20000000a00 */
[-C--:B0-----:R-:W-:Y:S02]  /*1b90*/  IMAD R6, R21, R96.reuse, RZ ;  /* 0x0000006015067224 */ /* 0x081fe400078e02ff */
[----:B------:R-:W-:-:S04]  /*1ba0*/  IMAD.WIDE.U32 R94, R89, R96, R8 ;  /* 0x00000060595e7225 */ /* 0x000fc800078e0008 */
[----:B------:R-:W-:Y:S02]  /*1bb0*/  IMAD R93, R89, R97, R6 ;  /* 0x00000061595d7224 */ /* 0x000fe400078e0206 */
[-C--:B-1----:R-:W-:Y:S02]  /*1bc0*/  IMAD R10, R11, R100.reuse, RZ ;  /* 0x000000640b0a7224 */ /* 0x082fe400078e02ff */
[----:B------:R-:W-:Y:S02]  /*1bd0*/  IMAD.IADD R13, R95, 0x1, R93 ;  /* 0x000000015f0d7824 */ /* 0x000fe400078e025d */
[----:B------:R-:W-:Y:S02]  /*1be0*/  IMAD.MOV.U32 R12, RZ, RZ, R94 ;  /* 0x000000ffff0c7224 */ /* 0x000fe400078e005e */
[C---:B------:R-:W-:Y:S02]  /*1bf0*/  IMAD R97, R105.reuse, R101, R10 ;  /* 0x0000006569617224 */ /* 0x040fe400078e020a */
[----:B------:R-:W-:-:S04]  /*1c00*/  IMAD.WIDE.U32 R6, R105, R100, R12 ;  /* 0x0000006469067225 */ /* 0x000fc800078e000c */
[----:B------:R-:W-:Y:S01]  /*1c10*/  IMAD.IADD R5, R7, 0x1, R97 ;  /* 0x0000000107057824 */ /* 0x000fe200078e0261 */
[----:B--2---:R-:W-:-:S04]  /*1c20*/  LEA R14, P0, R6, R102, 0x1 ;  /* 0x00000066060e7211 */ /* 0x004fc800078008ff */
[----:B------:R-:W-:-:S05]  /*1c30*/  LEA.HI.X R15, R6, R103, R5, 0x1, P0 ;  /* 0x00000067060f7211 */ /* 0x000fca00000f0c05 */
[----:B------:R0:W2:Y:S01]  /*1c40*/  @P1 LDG.E.LTC128B.U16 R5, desc[UR36][R14.64] ;  /* 0x000000240e051981 */ /* 0x0000a2000c1e1520 */
[----:B------:R-:W-:Y:S01]  /*1c50*/  LEA R10, P0, R92, UR4, 0x1 ;  /* 0x000000045c0a7c11 */ /* 0x000fe2000f8008ff */
[----:B------:R-:W-:Y:S01]  /*1c60*/  IMAD.WIDE.U32 R6, R105, R100, R8 ;  /* 0x0000006469067225 */ /* 0x000fe200078e0008 */
[----:B------:R-:W-:Y:S03]  /*1c70*/  BSSY B1, `(.L_x_30) ;  /* 0x0000012000017945 */ /* 0x000fe60003800000 */
[----:B------:R-:W-:Y:S02]  /*1c80*/  IMAD.IADD R7, R97, 0x1, R7 ;  /* 0x0000000161077824 */ /* 0x000fe400078e0207 */
[----:B------:R-:W-:Y:S01]  /*1c90*/  IMAD.WIDE.U32 R20, R89, R96, R6 ;  /* 0x0000006059147225 */ /* 0x000fe200078e0006 */
[----:B0-----:R-:W-:-:S03]  /*1ca0*/  SHF.L.U64.HI R15, R100, 0x3, R101 ;  /* 0x00000003640f7819 */ /* 0x001fc60000010265 */
[----:B------:R-:W-:Y:S01]  /*1cb0*/  IMAD.IADD R7, R93, 0x1, R21 ;  /* 0x000000015d077824 */ /* 0x000fe200078e0215 */
[----:B------:R-:W-:Y:S01]  /*1cc0*/  LEA R6, P4, R20, R102, 0x1 ;  /* 0x0000006614067211 */ /* 0x000fe200078808ff */
[----:B------:R-:W-:-:S03]  /*1cd0*/  IMAD.SHL.U32 R14, R100, 0x8, RZ ;  /* 0x00000008640e7824 */ /* 0x000fc600078e00ff */
[----:B------:R-:W-:Y:S01]  /*1ce0*/  LEA.HI.X R7, R20, R103, R7, 0x1, P4 ;  /* 0x0000006714077211 */ /* 0x000fe200020f0c07 */
[----:B--2---:R-:W-:-:S05]  /*1cf0*/  HADD2.F32 R11, -RZ, R5.H0_H0 ;  /* 0x20000005ff0b7230 */ /* 0x004fca0000004100 */
[----:B------:R-:W-:-:S04]  /*1d00*/  FMUL R11, R11, R88 ;  /* 0x000000580b0b7220 */ /* 0x000fc80000400000 */
[----:B------:R-:W-:Y:S01]  /*1d10*/  FFMA R24, R24, R23, R11 ;  /* 0x0000001718187223 */ /* 0x000fe2000000000b */
[----:B------:R-:W-:Y:S02]  /*1d20*/  LEA.HI.X R11, R92, UR5, R91, 0x1, P0 ;  /* 0x000000055c0b7c11 */ /* 0x000fe400080f0c5b */
[----:B------:R-:W-:Y:S02]  /*1d30*/  ISETP.GT.AND P0, PT, R4, 0x1, PT ;  /* 0x000000010400780c */ /* 0x000fe40003f04270 */
[----:B------:R-:W-:Y:S02]  /*1d40*/  F2FP.F16.F32.PACK_AB R24, RZ, R24 ;  /* 0x00000018ff18723e */ /* 0x000fe400000000ff */
[----:B------:R-:W-:-:S03]  /*1d50*/  ISETP.GT.AND P3, PT, R3, RZ, P0 ;  /* 0x000000ff0300720c */ /* 0x000fc60000764270 */
[----:B------:R0:W-:Y:S10]  /*1d60*/  @P1 STG.E.U16 desc[UR36][R10.64], R24 ;  /* 0x000000180a001986 */ /* 0x0001f4000c101524 */
[----:B------:R-:W-:Y:S05]  /*1d70*/  @!P3 BRA `(.L_x_31) ;  /* 0x000000000004b947 */ /* 0x000fea0003800000 */
[----:B------:R1:W5:Y:S02]  /*1d80*/  LDG.E.LTC128B.U16 R5, desc[UR36][R6.64+0x2] ;  /* 0x0000022406057981 */ /* 0x000364000c1e1520 */
.L_x_31:
[----:B------:R-:W-:Y:S05]  /*1d90*/  BSYNC B1 ;  /* 0x0000000000017941 */ /* 0x000fea0003800000 */
.L_x_30:
[----:B-----5:R-:W-:Y:S01]  /*1da0*/  HADD2.F32 R91, -RZ, R5.H0_H0 ;  /* 0x20000005ff5b7230 */ /* 0x020fe20000004100 */
[----:B------:R-:W-:Y:S01]  /*1db0*/  ISETP.GT.AND P2, PT, R3, 0x8, P2 ;  /* 0x000000080300780c */ /* 0x000fe20001744270 */
[----:B------:R-:W-:Y:S01]  /*1dc0*/  IMAD.WIDE.U32 R20, R105, R100, R14 ;  /* 0x0000006469147225 */ /* 0x000fe200078e000e */
[----:B0-----:R-:W-:-:S03]  /*1dd0*/  PRMT R24, R5, 0x7610, R24 ;  /* 0x0000761005187816 */ /* 0x001fc60000000018 */
[----:B------:R-:W-:Y:S01]  /*1de0*/  FMUL R12, R91, R88 ;  /* 0x000000585b0c7220 */ /* 0x000fe20000400000 */
[----:B------:R-:W-:Y:S01]  /*1df0*/  IMAD.IADD R97, R97, 0x1, R21 ;  /* 0x0000000161617824 */ /* 0x000fe200078e0215 */
[----:B------:R-:W-:Y:S02]  /*1e00*/  IADD3 R94, P1, R94, R20, RZ ;  /* 0x000000145e5e7210 */ /* 0x000fe40007f3e0ff */
[----:B------:R-:W-:-:S03]  /*1e10*/  FFMA R12, R25, R23, R12 ;  /* 0x00000017190c7223 */ /* 0x000fc6000000000c */
[----:B------:R-:W-:Y:S01]  /*1e20*/  IMAD.X R13, R97, 0x1, R13, P1 ;  /* 0x00000001610d7824 */ /* 0x000fe200008e060d */
[C---:B------:R-:W-:Y:S02]  /*1e30*/  LEA R14, P1, R94.reuse, R102, 0x1 ;  /* 0x000000665e0e7211 */ /* 0x040fe400078208ff */
[----:B------:R-:W-:Y:S02]  /*1e40*/  F2FP.F16.F32.PACK_AB R12, RZ, R12 ;  /* 0x0000000cff0c723e */ /* 0x000fe400000000ff */
[----:B------:R-:W-:Y:S02]  /*1e50*/  LEA.HI.X R15, R94, R103, R13, 0x1, P1 ;  /* 0x000000675e0f7211 */ /* 0x000fe400008f0c0d */
[----:B------:R-:W-:-:S05]  /*1e60*/  PRMT R21, R12, 0x7610, R21 ;  /* 0x000076100c157816 */ /* 0x000fca0000000015 */
[----:B------:R0:W-:Y:S04]  /*1e70*/  @P3 STG.E.U16 desc[UR36][R10.64+0x2], R21 ;  /* 0x000002150a003986 */ /* 0x0001e8000c101524 */
[----:B------:R-:W2:Y:S01]  /*1e80*/  @P2 LDG.E.LTC128B.U16 R24, desc[UR36][R14.64] ;  /* 0x000000240e182981 */ /* 0x000ea2000c1e1520 */
[----:B------:R-:W-:Y:S01]  /*1e90*/  IADD3 R20, P1, R8, R20, RZ ;  /* 0x0000001408147210 */ /* 0x000fe20007f3e0ff */
[----:B------:R-:W-:Y:S01]  /*1ea0*/  BSSY B1, `(.L_x_32) ;  /* 0x0000011000017945 */ /* 0x000fe20003800000 */
[C---:B------:R-:W-:Y:S02]  /*1eb0*/  SHF.L.U64.HI R13, R98.reuse, 0x4, R99 ;  /* 0x00000004620d7819 */ /* 0x040fe40000010263 */
[----:B------:R-:W-:Y:S01]  /*1ec0*/  ISETP.GT.AND P0, PT, R3, 0x8, P0 ;  /* 0x000000080300780c */ /* 0x000fe20000704270 */
[----:B0-----:R-:W-:Y:S01]  /*1ed0*/  IMAD.X R21, R9, 0x1, R97, P1 ;  /* 0x0000000109157824 */ /* 0x001fe200008e0661 */
[----:B------:R-:W-:Y:S01]  /*1ee0*/  LEA R12, P1, R98, R10, 0x4 ;  /* 0x0000000a620c7211 */ /* 0x000fe200078220ff */
[----:B------:R-:W-:-:S04]  /*1ef0*/  IMAD.WIDE.U32 R20, R89, R96, R20 ;  /* 0x0000006059147225 */ /* 0x000fc800078e0014 */
[----:B------:R-:W-:Y:S01]  /*1f00*/  IMAD.X R13, R13, 0x1, R11, P1 ;  /* 0x000000010d0d7824 */ /* 0x000fe200008e060b */
[----:B------:R-:W-:Y:S01]  /*1f10*/  LEA R8, P3, R20, R102, 0x1 ;  /* 0x0000006614087211 */ /* 0x000fe200078608ff */
[----:B------:R-:W-:-:S05]  /*1f20*/  IMAD.IADD R9, R93, 0x1, R21 ;  /* 0x000000015d097824 */ /* 0x000fca00078e0215 */
[----:B------:R-:W-:Y:S01]  /*1f30*/  LEA.HI.X R9, R20, R103, R9, 0x1, P3 ;  /* 0x0000006714097211 */ /* 0x000fe200018f0c09 */
[----:B--2---:R-:W-:-:S05]  /*1f40*/  HADD2.F32 R5, -RZ, R24.H0_H0 ;  /* 0x20000018ff057230 */ /* 0x004fca0000004100 */
[----:B------:R-:W-:-:S04]  /*1f50*/  FMUL R5, R5, R88 ;  /* 0x0000005805057220 */ /* 0x000fc80000400000 */
[----:B------:R-:W-:-:S05]  /*1f60*/  FFMA R5, R26, R23, R5 ;  /* 0x000000171a057223 */ /* 0x000fca0000000005 */
[----:B------:R-:W-:-:S05]  /*1f70*/  F2FP.F16.F32.PACK_AB R5, RZ, R5 ;  /* 0x00000005ff05723e */ /* 0x000fca00000000ff */
[----:B------:R0:W-:Y:S01]  /*1f80*/  @P2 STG.E.U16 desc[UR36][R12.64], R5 ;  /* 0x000000050c002986 */ /* 0x0001e2000c101524 */
[----:B------:R-:W-:Y:S05]  /*1f90*/  @!P0 BRA `(.L_x_33) ;  /* 0x0000000000048947 */ /* 0x000fea0003800000 */
[----:B------:R2:W5:Y:S02]  /*1fa0*/  LDG.E.LTC128B.U16 R24, desc[UR36][R8.64+0x2] ;  /* 0x0000022408187981 */ /* 0x000564000c1e1520 */
.L_x_33:
[----:B------:R-:W-:Y:S05]  /*1fb0*/  BSYNC B1 ;  /* 0x0000000000017941 */ /* 0x000fea0003800000 */
.L_x_32:
[----:B0----5:R-:W-:Y:S01]  /*1fc0*/  HADD2.F32 R5, -RZ, R24.H0_H0 ;  /* 0x20000018ff057230 */ /* 0x021fe20000004100 */
[----:B------:R-:W-:Y:S01]  /*1fd0*/  ISETP.GT.AND P1, PT, R4, 0x8, PT ;  /* 0x000000080400780c */ /* 0x000fe20003f24270 */
[----:B------:R-:W-:Y:S03]  /*1fe0*/  BSSY B1, `(.L_x_34) ;  /* 0x0000008000017945 */ /* 0x000fe60003800000 */
[----:B------:R-:W-:Y:S01]  /*1ff0*/  FMUL R14, R5, R88 ;  /* 0x00000058050e7220 */ /* 0x000fe20000400000 */
[----:B------:R-:W-:-:S03]  /*2000*/  ISETP.GT.AND P2, PT, R3, RZ, P1 ;  /* 0x000000ff0300720c */ /* 0x000fc60000f44270 */
[----:B------:R-:W-:-:S05]  /*2010*/  FFMA R14, R27, R23, R14 ;  /* 0x000000171b0e7223 */ /* 0x000fca000000000e */
[----:B------:R-:W-:-:S05]  /*2020*/  F2FP.F16.F32.PACK_AB R14, RZ, R14 ;  /* 0x0000000eff0e723e */ /* 0x000fca00000000ff */
[----:B------:R0:W-:Y:S01]  /*2030*/  @P0 STG.E.U16 desc[UR36][R12.64+0x2], R14 ;  /* 0x0000020e0c000986 */ /* 0x0001e2000c101524 */
[----:B------:R-:W-:Y:S05]  /*2040*/  @!P2 BRA `(.L_x_35) ;  /* 0x000000000004a947 */ /* 0x000fea0003800000 */
[----:B------:R3:W5:Y:S02]  /*2050*/  LDG.E.LTC128B.U16 R24, desc[UR36][R6.64+0x10] ;  /* 0x0000102406187981 */ /* 0x000764000c1e1520 */
.L_x_35:
[----:B------:R-:W-:Y:S05]  /*2060*/  BSYNC B1 ;  /* 0x0000000000017941 */ /* 0x000fea0003800000 */
.L_x_34:
[----:B-----5:R-:W-:Y:S01]  /*2070*/  HADD2.F32 R5, -RZ, R24.H0_H0 ;  /* 0x20000018ff057230 */ /* 0x020fe20000004100 */
        /* <DEDUP_REMOVED lines=9> */
.L_x_37:
[----:B------:R-:W-:Y:S05]  /*2110*/  BSYNC B1 ;  /* 0x0000000000017941 */ /* 0x000fea0003800000 */
.L_x_36:
[----:B----45:R-:W-:Y:S01]  /*2120*/  HADD2.F32 R5, -RZ, R24.H0_H0 ;  /* 0x20000018ff057230 */ /* 0x030fe20000004100 */
[----:B------:R-:W-:Y:S01]  /*2130*/  ISETP.GT.AND P1, PT, R3, 0x8, P1 ;  /* 0x000000080300780c */ /* 0x000fe20000f24270 */
[----:B------:R-:W-:Y:S03]  /*2140*/  BSSY B1, `(.L_x_38) ;  /* 0x0000007000017945 */ /* 0x000fe60003800000 */
[----:B0-----:R-:W-:-:S04]  /*2150*/  FMUL R14, R5, R88 ;  /* 0x00000058050e7220 */ /* 0x001fc80000400000 */
[----:B------:R-:W-:-:S05]  /*2160*/  FFMA R14, R29, R23, R14 ;  /* 0x000000171d0e7223 */ /* 0x000fca000000000e */
[----:B------:R-:W-:-:S05]  /*2170*/  F2FP.F16.F32.PACK_AB R14, RZ, R14 ;  /* 0x0000000eff0e723e */ /* 0x000fca00000000ff */
[----:B------:R0:W-:Y:S01]  /*2180*/  @P3 STG.E.U16 desc[UR36][R10.64+0x12], R14 ;  /* 0x0000120e0a003986 */ /* 0x0001e2000c101524 */
[----:B------:R-:W-:Y:S05]  /*2190*/  @!P1 BRA `(.L_x_39) ;  /* 0x0000000000049947 */ /* 0x000fea0003800000 */
[----:B------:R4:W5:Y:S02]  /*21a0*/  LDG.E.LTC128B.U16 R24, desc[UR36][R8.64+0x10] ;  /* 0x0000102408187981 */ /* 0x000964000c1e1520 */
.L_x_39:
[----:B------:R-:W-:Y:S05]  /*21b0*/  BSYNC B1 ;  /* 0x0000000000017941 */ /* 0x000fea0003800000 */
.L_x_38:
[----:B-----5:R-:W-:Y:S01]  /*21c0*/  HADD2.F32 R5, -RZ, R24.H0_H0 ;  /* 0x20000018ff057230 */ /* 0x020fe20000004100 */
[----:B------:R-:W-:Y:S01]  /*21d0*/  ISETP.GT.AND P0, PT, R3, 0x8, P0 ;  /* 0x000000080300780c */ /* 0x000fe20000704270 */
[----:B------:R-:W-:Y:S03]  /*21e0*/  BSSY B1, `(.L_x_40) ;  /* 0x0000007000017945 */ /* 0x000fe60003800000 */
[----:B------:R-:W-:-:S04]  /*21f0*/  FMUL R5, R5, R88 ;  /* 0x0000005805057220 */ /* 0x000fc80000400000 */
[----:B------:R-:W-:-:S05]  /*2200*/  FFMA R5, R30, R23, R5 ;  /* 0x000000171e057223 */ /* 0x000fca0000000005 */
[----:B------:R-:W-:-:S05]  /*2210*/  F2FP.F16.F32.PACK_AB R5, RZ, R5 ;  /* 0x00000005ff05723e */ /* 0x000fca00000000ff */
[----:B------:R0:W-:Y:S01]  /*2220*/  @P1 STG.E.U16 desc[UR36][R12.64+0x10], R5 ;  /* 0x000010050c001986 */ /* 0x0001e2000c101524 */
[----:B------:R-:W-:Y:S05]  /*2230*/  @!P0 BRA `(.L_x_41) ;  /* 0x0000000000048947 */ /* 0x000fea0003800000 */
[----:B------:R0:W5:Y:S02]  /*2240*/  LDG.E.LTC128B.U16 R24, desc[UR36][R8.64+0x12] ;  /* 0x0000122408187981 */ /* 0x000164000c1e1520 */
.L_x_41:
[----:B------:R-:W-:Y:S05]  /*2250*/  BSYNC B1 ;  /* 0x0000000000017941 */ /* 0x000fea0003800000 */
.L_x_40:
        /* <DEDUP_REMOVED lines=10> */
.L_x_43:
[----:B------:R-:W-:Y:S05]  /*2300*/  BSYNC B1 ;  /* 0x0000000000017941 */ /* 0x000fea0003800000 */
.L_x_42:
        /* <DEDUP_REMOVED lines=10> */
.L_x_45:
[----:B------:R-:W-:Y:S05]  /*23b0*/  BSYNC B1 ;  /* 0x0000000000017941 */ /* 0x000fea0003800000 */
.L_x_44:
[----:B0----5:R-:W-:Y:S01]  /*23c0*/  HADD2.F32 R5, -RZ, R24.H0_H0 ;  /* 0x20000018ff057230 */ /* 0x021fe20000004100 */
        /* <DEDUP_REMOVED lines=8> */
.L_x_47:
[----:B------:R-:W-:Y:S05]  /*2450*/  BSYNC B1 ;  /* 0x0000000000017941 */ /* 0x000fea0003800000 */
.L_x_46:
        /* <DEDUP_REMOVED lines=9> */
.L_x_49:
[----:B------:R-:W-:Y:S05]  /*24f0*/  BSYNC B1 ;  /* 0x0000000000017941 */ /* 0x000fea0003800000 */
.L_x_48:
        /* <DEDUP_REMOVED lines=10> */
.L_x_51:
[----:B------:R-:W-:Y:S05]  /*25a0*/  BSYNC B1 ;  /* 0x0000000000017941 */ /* 0x000fea0003800000 */
.L_x_50:
        /* <DEDUP_REMOVED lines=10> */
.L_x_53:
[----:B------:R-:W-:Y:S05]  /*2650*/  BSYNC B1 ;  /* 0x0000000000017941 */ /* 0x000fea0003800000 */
.L_x_52:
        /* <DEDUP_REMOVED lines=9> */
.L_x_55:
[----:B------:R-:W-:Y:S05]  /*26f0*/  BSYNC B1 ;  /* 0x0000000000017941 */ /* 0x000fea0003800000 */
.L_x_54:
        /* <DEDUP_REMOVED lines=9> */
.L_x_57:
[----:B------:R-:W-:Y:S05]  /*2790*/  BSYNC B1 ;  /* 0x0000000000017941 */ /* 0x000fea0003800000 */
.L_x_56:
        /* <DEDUP_REMOVED lines=10> */
.L_x_59:
[----:B------:R-:W-:Y:S05]  /*2840*/  BSYNC B1 ;  /* 0x0000000000017941 */ /* 0x000fea0003800000 */
.L_x_58:
        /* <DEDUP_REMOVED lines=10> */
.L_x_61:
[----:B------:R-:W-:Y:S05]  /*28f0*/  BSYNC B1 ;  /* 0x0000000000017941 */ /* 0x000fea0003800000 */
.L_x_60:
        /* <DEDUP_REMOVED lines=9> */
.L_x_63:
[----:B------:R-:W-:Y:S05]  /*2990*/  BSYNC B1 ;  /* 0x0000000000017941 */ /* 0x000fea0003800000 */
.L_x_62:
        /* <DEDUP_REMOVED lines=9> */
.L_x_65:
[----:B------:R-:W-:Y:S05]  /*2a30*/  BSYNC B1 ;  /* 0x0000000000017941 */ /* 0x000fea0003800000 */
.L_x_64:
        /* <DEDUP_REMOVED lines=10> */
.L_x_67:
[----:B------:R-:W-:Y:S05]  /*2ae0*/  BSYNC B1 ;  /* 0x0000000000017941 */ /* 0x000fea0003800000 */
.L_x_66:
        /* <DEDUP_REMOVED lines=10> */
.L_x_69:
[----:B------:R-:W-:Y:S05]  /*2b90*/  BSYNC B1 ;  /* 0x0000000000017941 */ /* 0x000fea0003800000 */
.L_x_68:
        /* <DEDUP_REMOVED lines=9> */
.L_x_71:
[----:B------:R-:W-:Y:S05]  /*2c30*/  BSYNC B1 ;  /* 0x0000000000017941 */ /* 0x000fea0003800000 */
.L_x_70:
        /* <DEDUP_REMOVED lines=9> */
.L_x_73:
[----:B------:R-:W-:Y:S05]  /*2cd0*/  BSYNC B1 ;  /* 0x0000000000017941 */ /* 0x000fea0003800000 */
.L_x_72:
        /* <DEDUP_REMOVED lines=10> */
.L_x_75:
[----:B------:R-:W-:Y:S05]  /*2d80*/  BSYNC B1 ;  /* 0x0000000000017941 */ /* 0x000fea0003800000 */
.L_x_74:
        /* <DEDUP_REMOVED lines=10> */
.L_x_77:
[----:B------:R-:W-:Y:S05]  /*2e30*/  BSYNC B1 ;  /* 0x0000000000017941 */ /* 0x000fea0003800000 */
.L_x_76:
        /* <DEDUP_REMOVED lines=9> */
.L_x_79:
[----:B------:R-:W-:Y:S05]  /*2ed0*/  BSYNC B1 ;  /* 0x0000000000017941 */ /* 0x000fea0003800000 */
.L_x_78:
        /* <DEDUP_REMOVED lines=9> */
.L_x_81:
[----:B------:R-:W-:Y:S05]  /*2f70*/  BSYNC B1 ;  /* 0x0000000000017941 */ /* 0x000fea0003800000 */
.L_x_80:
        /* <DEDUP_REMOVED lines=10> */
.L_x_83:
[----:B------:R-:W-:Y:S05]  /*3020*/  BSYNC B1 ;  /* 0x0000000000017941 */ /* 0x000fea0003800000 */
.L_x_82:
        /* <DEDUP_REMOVED lines=10> */
.L_x_85:
[----:B------:R-:W-:Y:S05]  /*30d0*/  BSYNC B1 ;  /* 0x0000000000017941 */ /* 0x000fea0003800000 */
.L_x_84:
        /* <DEDUP_REMOVED lines=9> */
.L_x_87:
[----:B------:R-:W-:Y:S05]  /*3170*/  BSYNC B1 ;  /* 0x0000000000017941 */ /* 0x000fea0003800000 */
.L_x_86:
        /* <DEDUP_REMOVED lines=9> */
.L_x_89:
[----:B------:R-:W-:Y:S05]  /*3210*/  BSYNC B1 ;  /* 0x0000000000017941 */ /* 0x000fea0003800000 */
.L_x_88:
        /* <DEDUP_REMOVED lines=10> */
.L_x_91:
[----:B------:R-:W-:Y:S05]  /*32c0*/  BSYNC B1 ;  /* 0x0000000000017941 */ /* 0x000fea0003800000 */
.L_x_90:
        /* <DEDUP_REMOVED lines=10> */
.L_x_93:
[----:B------:R-:W-:Y:S05]  /*3370*/  BSYNC B1 ;  /* 0x0000000000017941 */ /* 0x000fea0003800000 */
.L_x_92:
        /* <DEDUP_REMOVED lines=9> */
.L_x_95:
[----:B------:R-:W-:Y:S05]  /*3410*/  BSYNC B1 ;  /* 0x0000000000017941 */ /* 0x000fea0003800000 */
.L_x_94:
        /* <DEDUP_REMOVED lines=9> */
.L_x_97:
[----:B------:R-:W-:Y:S05]  /*34b0*/  BSYNC B1 ;  /* 0x0000000000017941 */ /* 0x000fea0003800000 */
.L_x_96:
        /* <DEDUP_REMOVED lines=10> */
.L_x_99:
[----:B------:R-:W-:Y:S05]  /*3560*/  BSYNC B1 ;  /* 0x0000000000017941 */ /* 0x000fea0003800000 */
.L_x_98:
        /* <DEDUP_REMOVED lines=10> */
.L_x_101:
[----:B------:R-:W-:Y:S05]  /*3610*/  BSYNC B1 ;  /* 0x0000000000017941 */ /* 0x000fea0003800000 */
.L_x_100:
        /* <DEDUP_REMOVED lines=9> */
.L_x_103:
[----:B------:R-:W-:Y:S05]  /*36b0*/  BSYNC B1 ;  /* 0x0000000000017941 */ /* 0x000fea0003800000 */
.L_x_102:
        /* <DEDUP_REMOVED lines=9> */
.L_x_105:
[----:B------:R-:W-:Y:S05]  /*3750*/  BSYNC B1 ;  /* 0x0000000000017941 */ /* 0x000fea0003800000 */
.L_x_104:
        /* <DEDUP_REMOVED lines=10> */
.L_x_107:
[----:B------:R-:W-:Y:S05]  /*3800*/  BSYNC B1 ;  /* 0x0000000000017941 */ /* 0x000fea0003800000 */
.L_x_106:
        /* <DEDUP_REMOVED lines=10> */
.L_x_109:
[----:B------:R-:W-:Y:S05]  /*38b0*/  BSYNC B1 ;  /* 0x0000000000017941 */ /* 0x000fea0003800000 */
.L_x_108:
        /* <DEDUP_REMOVED lines=9> */
.L_x_111:
[----:B------:R-:W-:Y:S05]  /*3950*/  BSYNC B1 ;  /* 0x0000000000017941 */ /* 0x000fea0003800000 */
.L_x_110:
        /* <DEDUP_REMOVED lines=9> */
.L_x_113:
[----:B------:R-:W-:Y:S05]  /*39f0*/  BSYNC B1 ;  /* 0x0000000000017941 */ /* 0x000fea0003800000 */
.L_x_112:
        /* <DEDUP_REMOVED lines=10> */
.L_x_115:
[----:B------:R-:W-:Y:S05]  /*3aa0*/  BSYNC B1 ;  /* 0x0000000000017941 */ /* 0x000fea0003800000 */
.L_x_114:
        /* <DEDUP_REMOVED lines=10> */
.L_x_117:
[----:B------:R-:W-:Y:S05]  /*3b50*/  BSYNC B1 ;  /* 0x0000000000017941 */ /* 0x000fea0003800000 */
.L_x_116:
        /* <DEDUP_REMOVED lines=9> */
.L_x_119:
[----:B------:R-:W-:Y:S05]  /*3bf0*/  BSYNC B1 ;  /* 0x0000000000017941 */ /* 0x000fea0003800000 */
.L_x_118:
        /* <DEDUP_REMOVED lines=9> */
.L_x_121:
[----:B------:R-:W-:Y:S05]  /*3c90*/  BSYNC B1 ;  /* 0x0000000000017941 */ /* 0x000fea0003800000 */
.L_x_120:
        /* <DEDUP_REMOVED lines=10> */
.L_x_123:
[----:B------:R-:W-:Y:S05]  /*3d40*/  BSYNC B1 ;  /* 0x0000000000017941 */ /* 0x000fea0003800000 */
.L_x_122:
        /* <DEDUP_REMOVED lines=10> */
.L_x_125:
[----:B------:R-:W-:Y:S05]  /*3df0*/  BSYNC B1 ;  /* 0x0000000000017941 */ /* 0x000fea0003800000 */
.L_x_124:
        /* <DEDUP_REMOVED lines=9> */
.L_x_127:
[----:B------:R-:W-:Y:S05]  /*3e90*/  BSYNC B1 ;  /* 0x0000000000017941 */ /* 0x000fea0003800000 */
.L_x_126:
        /* <DEDUP_REMOVED lines=9> */
.L_x_129:
[----:B------:R-:W-:Y:S05]  /*3f30*/  BSYNC B1 ;  /* 0x0000000000017941 */ /* 0x000fea0003800000 */
.L_x_128:
        /* <DEDUP_REMOVED lines=10> */
.L_x_131:
[----:B------:R-:W-:Y:S05]  /*3fe0*/  BSYNC B1 ;  /* 0x0000000000017941 */ /* 0x000fea0003800000 */
.L_x_130:
        /* <DEDUP_REMOVED lines=10> */
.L_x_133:
[----:B------:R-:W-:Y:S05]  /*4090*/  BSYNC B1 ;  /* 0x0000000000017941 */ /* 0x000fea0003800000 */
.L_x_132:
        /* <DEDUP_REMOVED lines=9> */
.L_x_135:
[----:B------:R-:W-:Y:S05]  /*4130*/  BSYNC B1 ;  /* 0x0000000000017941 */ /* 0x000fea0003800000 */
.L_x_134:
        /* <DEDUP_REMOVED lines=9> */
.L_x_137:
[----:B------:R-:W-:Y:S05]  /*41d0*/  BSYNC B1 ;  /* 0x0000000000017941 */ /* 0x000fea0003800000 */
.L_x_136:
        /* <DEDUP_REMOVED lines=10> */
.L_x_139:
[----:B------:R-:W-:Y:S05]  /*4280*/  BSYNC B1 ;  /* 0x0000000000017941 */ /* 0x000fea0003800000 */
.L_x_138:
        /* <DEDUP_REMOVED lines=10> */
.L_x_141:
[----:B------:R-:W-:Y:S05]  /*4330*/  BSYNC B1 ;  /* 0x0000000000017941 */ /* 0x000fea0003800000 */
.L_x_140:
        /* <DEDUP_REMOVED lines=9> */
.L_x_143:
[----:B------:R-:W-:Y:S05]  /*43d0*/  BSYNC B1 ;  /* 0x0000000000017941 */ /* 0x000fea0003800000 */
.L_x_142:
        /* <DEDUP_REMOVED lines=9> */
.L_x_145:
[----:B------:R-:W-:Y:S05]  /*4470*/  BSYNC B1 ;  /* 0x0000000000017941 */ /* 0x000fea0003800000 */
.L_x_144:
        /* <DEDUP_REMOVED lines=10> */
.L_x_147:
[----:B------:R-:W-:Y:S05]  /*4520*/  BSYNC B1 ;  /* 0x0000000000017941 */ /* 0x000fea0003800000 */
.L_x_146:
[----:B-----5:R-:W-:Y:S01]  /*4530*/  HADD2.F32 R5, -RZ, R24.H0_H0 ;  /* 0x20000018ff057230 */ /* 0x020fe20000004100 */
[----:B------:R-:W-:Y:S01]  /*4540*/  ISETP.GT.AND P0, PT, R4, 0x79, PT ;  /* 0x000000790400780c */ /* 0x000fe20003f04270 */
[----:B------:R-:W-:Y:S01]  /*4550*/  @P2 IMAD.MOV.U32 R4, RZ, RZ, R10 ;  /* 0x000000ffff042224 */ /* 0x000fe200078e000a */
[----:B------:R-:W-:Y:S02]  /*4560*/  BSSY B1, `(.L_x_148) ;  /* 0x000000a000017945 */ /* 0x000fe40003800000 */
[----:B------:R-:W-:Y:S01]  /*4570*/  FMUL R5, R5, R88 ;  /* 0x0000005805057220 */ /* 0x000fe20000400000 */
[----:B------:R-:W-:-:S03]  /*4580*/  ISETP.GT.AND P3, PT, R3, RZ, P0 ;  /* 0x000000ff0300720c */ /* 0x000fc60000764270 */
[----:B------:R-:W-:-:S05]  /*4590*/  FFMA R5, R84, R23, R5 ;  /* 0x0000001754057223 */ /* 0x000fca0000000005 */
[----:B------:R-:W-:-:S04]  /*45a0*/  F2FP.F16.F32.PACK_AB R5, RZ, R5 ;  /* 0x00000005ff05723e */ /* 0x000fc800000000ff */
[----:B0-----:R-:W-:Y:S01]  /*45b0*/  PRMT R14, R5, 0x7610, R14 ;  /* 0x00007610050e7816 */ /* 0x001fe2000000000e */
[----:B------:R-:W-:-:S05]  /*45c0*/  @P2 IMAD.MOV.U32 R5, RZ, RZ, R11 ;  /* 0x000000ffff052224 */ /* 0x000fca00078e000b */
[----:B------:R0:W-:Y:S01]  /*45d0*/  @P2 STG.E.U16 desc[UR36][R4.64+0xf0], R14 ;  /* 0x0000f00e04002986 */ /* 0x0001e2000c101524 */
[----:B------:R-:W-:Y:S05]  /*45e0*/  @!P3 BRA `(.L_x_149) ;  /* 0x000000000004b947 */ /* 0x000fea0003800000 */
[----:B------:R0:W5:Y:S02]  /*45f0*/  LDG.E.LTC128B.U16 R24, desc[UR36][R6.64+0xf2] ;  /* 0x0000f22406187981 */ /* 0x000164000c1e1520 */
.L_x_149:
[----:B------:R-:W-:Y:S05]  /*4600*/  BSYNC B1 ;  /* 0x0000000000017941 */ /* 0x000fea0003800000 */
.L_x_148:
        /* <DEDUP_REMOVED lines=9> */
.L_x_151:
[----:B------:R-:W-:Y:S05]  /*46a0*/  BSYNC B1 ;  /* 0x0000000000017941 */ /* 0x000fea0003800000 */
.L_x_150:
[----:B-----5:R-:W-:Y:S01]  /*46b0*/  HADD2.F32 R5, -RZ, R24.H0_H0 ;  /* 0x20000018ff057230 */ /* 0x020fe20000004100 */
[----:B------:R-:W-:Y:S01]  /*46c0*/  ISETP.GT.AND P0, PT, R3, 0x8, P0 ;  /* 0x000000080300780c */ /* 0x000fe20000704270 */
[----:B0-----:R-:W-:Y:S01]  /*46d0*/  @P1 IMAD.MOV.U32 R4, RZ, RZ, R12 ;  /* 0x000000ffff041224 */ /* 0x001fe200078e000c */
[----:B------:R-:W-:Y:S02]  /*46e0*/  BSSY B1, `(.L_x_152) ;  /* 0x0000009000017945 */ /* 0x000fe40003800000 */
[----:B------:R-:W-:-:S04]  /*46f0*/  FMUL R5, R5, R88 ;  /* 0x0000005805057220 */ /* 0x000fc80000400000 */
[----:B------:R-:W-:-:S05]  /*4700*/  FFMA R5, R86, R23, R5 ;  /* 0x0000001756057223 */ /* 0x000fca0000000005 */
[----:B------:R-:W-:-:S04]  /*4710*/  F2FP.F16.F32.PACK_AB R5, RZ, R5 ;  /* 0x00000005ff05723e */ /* 0x000fc800000000ff */
[----:B-1-3--:R-:W-:Y:S01]  /*4720*/  PRMT R6, R5, 0x7610, R6 ;  /* 0x0000761005067816 */ /* 0x00afe20000000006 */
[----:B------:R-:W-:-:S05]  /*4730*/  @P1 IMAD.MOV.U32 R5, RZ, RZ, R13 ;  /* 0x000000ffff051224 */ /* 0x000fca00078e000d */
[----:B------:R0:W-:Y:S01]  /*4740*/  @P1 STG.E.U16 desc[UR36][R4.64+0xf0], R6 ;  /* 0x0000f00604001986 */ /* 0x0001e2000c101524 */
[----:B------:R-:W-:Y:S05]  /*4750*/  @!P0 BRA `(.L_x_153) ;  /* 0x0000000000048947 */ /* 0x000fea0003800000 */
[----:B------:R1:W5:Y:S02]  /*4760*/  LDG.E.LTC128B.U16 R24, desc[UR36][R8.64+0xf2] ;  /* 0x0000f22408187981 */ /* 0x000364000c1e1520 */
.L_x_153:
[----:B------:R-:W-:Y:S05]  /*4770*/  BSYNC B1 ;  /* 0x0000000000017941 */ /* 0x000fea0003800000 */
.L_x_152:
[----:B------:R-:W-:Y:S05]  /*4780*/  @!P0 BRA `(.L_x_154) ;  /* 0x0000001000e88947 */ /* 0x000fea0003800000 */
[----:B-----5:R-:W-:-:S05]  /*4790*/  HADD2.F32 R3, -RZ, R24.H0_H0 ;  /* 0x20000018ff037230 */ /* 0x020fca0000004100 */
[----:B0-----:R-:W-:-:S04]  /*47a0*/  FMUL R4, R3, R88 ;  /* 0x0000005803047220 */ /* 0x001fc80000400000 */
[----:B------:R-:W-:-:S05]  /*47b0*/  FFMA R4, R87, R23, R4 ;  /* 0x0000001757047223 */ /* 0x000fca0000000004 */
[----:B------:R-:W-:-:S05]  /*47c0*/  F2FP.F16.F32.PACK_AB R4, RZ, R4 ;  /* 0x00000004ff04723e */ /* 0x000fca00000000ff */
[----:B------:R3:W-:Y:S01]  /*47d0*/  STG.E.U16 desc[UR36][R12.64+0xf2], R4 ;  /* 0x0000f2040c007986 */ /* 0x0007e2000c101524 */
[----:B------:R-:W-:Y:S05]  /*47e0*/  BRA `(.L_x_154) ;  /* 0x0000001000d07947 */ /* 0x000fea0003800000 */
.L_x_29:
[----:B------:R-:W-:Y:S01]  /*47f0*/  ISETP.GT.AND P0, PT, R4, 0x1, PT ;  /* 0x000000010400780c */ /* 0x000fe20003f04270 */
[----:B------:R-:W-:Y:S01]  /*4800*/  ULDC.64 UR4, c[0x0][0x5c0] ;  /* 0x0001700000047ab9 */ /* 0x000fe20000000a00 */
[-C--:B------:R-:W-:Y:S01]  /*4810*/  FMUL R24, R24, R23.reuse ;  /* 0x0000001718187220 */ /* 0x080fe20000400000 */
[-C--:B------:R-:W-:Y:S01]  /*4820*/  FMUL R25, R25, R23.reuse ;  /* 0x0000001719197220 */ /* 0x080fe20000400000 */
[----:B------:R-:W-:Y:S01]  /*4830*/  ISETP.GT.AND P3, PT, R3, RZ, P0 ;  /* 0x000000ff0300720c */ /* 0x000fe20000764270 */
[-C--:B------:R-:W-:Y:S01]  /*4840*/  FMUL R26, R26, R23.reuse ;  /* 0x000000171a1a7220 */ /* 0x080fe20000400000 */
[----:B------:R-:W-:Y:S01]  /*4850*/  LEA R6, P4, R92, UR4, 0x1 ;  /* 0x000000045c067c11 */ /* 0x000fe2000f8808ff */
[-C--:B------:R-:W-:Y:S01]  /*4860*/  FMUL R27, R27, R23.reuse ;  /* 0x000000171b1b7220 */ /* 0x080fe20000400000 */
[----:B------:R-:W-:Y:S01]  /*4870*/  F2FP.F16.F32.PACK_AB R24, RZ, R24 ;  /* 0x00000018ff18723e */ /* 0x000fe200000000ff */
[-C--:B------:R-:W-:Y:S01]  /*4880*/  FMUL R28, R28, R23.reuse ;  /* 0x000000171c1c7220 */ /* 0x080fe20000400000 */
[----:B------:R-:W-:Y:S01]  /*4890*/  LEA.HI.X R7, R92, UR5, R91, 0x1, P4 ;  /* 0x000000055c077c11 */ /* 0x000fe2000a0f0c5b */
[----:B------:R-:W-:Y:S01]  /*48a0*/  FMUL R29, R29, R23 ;  /* 0x000000171d1d7220 */ /* 0x000fe20000400000 */
[----:B------:R-:W-:Y:S01]  /*48b0*/  F2FP.F16.F32.PACK_AB R25, RZ, R25 ;  /* 0x00000019ff19723e */ /* 0x000fe200000000ff */
[-C--:B------:R-:W-:Y:S01]  /*48c0*/  FMUL R30, R30, R23.reuse ;  /* 0x000000171e1e7220 */ /* 0x080fe20000400000 */
[----:B------:R-:W-:Y:S01]  /*48d0*/  SHF.L.U64.HI R99, R98, 0x4, R99 ;  /* 0x0000000462637819 */ /* 0x000fe20000010263 */
[----:B------:R-:W-:Y:S01]  /*48e0*/  @P1 STG.E.U16 desc[UR36][R6.64], R24 ;  /* 0x0000001806001986 */ /* 0x000fe2000c101524 */
[----:B------:R-:W-:Y:S01]  /*48f0*/  ISETP.GT.AND P1, PT, R4, 0x8, PT ;  /* 0x000000080400780c */ /* 0x000fe20003f24270 */
[-C--:B------:R-:W-:Y:S01]  /*4900*/  FMUL R31, R31, R23.reuse ;  /* 0x000000171f1f7220 */ /* 0x080fe20000400000 */
[C---:B------:R-:W-:Y:S01]  /*4910*/  ISETP.GT.AND P4, PT, R3.reuse, 0x8, P0 ;  /* 0x000000080300780c */ /* 0x040fe20000784270 */
[----:B------:R-:W-:Y:S01]  /*4920*/  @P3 STG.E.U16 desc[UR36][R6.64+0x2], R25 ;  /* 0x0000021906003986 */ /* 0x000fe2000c101524 */
[----:B------:R-:W-:Y:S01]  /*4930*/  LEA R8, P3, R98, R6, 0x4 ;  /* 0x0000000662087211 */ /* 0x000fe200078620ff */
[-C--:B------:R-:W-:Y:S01]  /*4940*/  FMUL R32, R32, R23.reuse ;  /* 0x0000001720207220 */ /* 0x080fe20000400000 */
[----:B------:R-:W-:Y:S01]  /*4950*/  ISETP.GT.AND P2, PT, R3, 0x8, P2 ;  /* 0x000000080300780c */ /* 0x000fe20001744270 */
[-C--:B------:R-:W-:Y:S01]  /*4960*/  FMUL R33, R33, R23.reuse ;  /* 0x0000001721217220 */ /* 0x080fe20000400000 */
[----:B------:R-:W-:Y:S01]  /*4970*/  ISETP.GT.AND P0, PT, R4, 0x9, PT ;  /* 0x000000090400780c */ /* 0x000fe20003f04270 */
[----:B------:R-:W-:Y:S01]  /*4980*/  IMAD.X R9, R99, 0x1, R7, P3 ;  /* 0x0000000163097824 */ /* 0x000fe200018e0607 */
[C---:B------:R-:W-:Y:S01]  /*4990*/  ISETP.GT.AND P5, PT, R3.reuse, RZ, P1 ;  /* 0x000000ff0300720c */ /* 0x040fe20000fa4270 */
[-C--:B------:R-:W-:Y:S01]  /*49a0*/  FMUL R34, R34, R23.reuse ;  /* 0x0000001722227220 */ /* 0x080fe20000400000 */
[----:B------:R-:W-:Y:S01]  /*49b0*/  ISETP.GT.AND P3, PT, R3, RZ, P0 ;  /* 0x000000ff0300720c */ /* 0x000fe20000764270 */
[-C--:B------:R-:W-:Y:S01]  /*49c0*/  FMUL R35, R35, R23.reuse ;  /* 0x0000001723237220 */ /* 0x080fe20000400000 */
[----:B------:R-:W-:Y:S01]  /*49d0*/  F2FP.F16.F32.PACK_AB R26, RZ, R26 ;  /* 0x0000001aff1a723e */ /* 0x000fe200000000ff */
[----:B------:R-:W-:Y:S01]  /*49e0*/  FMUL R36, R36, R23 ;  /* 0x0000001724247220 */ /* 0x000fe20000400000 */
[----:B------:R-:W-:Y:S01]  /*49f0*/  F2FP.F16.F32.PACK_AB R27, RZ, R27 ;  /* 0x0000001bff1b723e */ /* 0x000fe200000000ff */
[----:B------:R-:W-:Y:S01]  /*4a00*/  FMUL R37, R37, R23 ;  /* 0x0000001725257220 */ /* 0x000fe20000400000 */
[----:B------:R-:W-:Y:S01]  /*4a10*/  F2FP.F16.F32.PACK_AB R28, RZ, R28 ;  /* 0x0000001cff1c723e */ /* 0x000fe200000000ff */
[----:B------:R-:W-:Y:S01]  /*4a20*/  @P2 STG.E.U16 desc[UR36][R8.64], R26 ;  /* 0x0000001a08002986 */ /* 0x000fe2000c101524 */
[----:B------:R-:W-:Y:S01]  /*4a30*/  F2FP.F16.F32.PACK_AB R29, RZ, R29 ;  /* 0x0000001dff1d723e */ /* 0x000fe200000000ff */
[-C--:B------:R-:W-:Y:S01]  /*4a40*/  FMUL R38, R38, R23.reuse ;  /* 0x0000001726267220 */ /* 0x080fe20000400000 */
[----:B------:R-:W-:Y:S01]  /*4a50*/  ISETP.GT.AND P2, PT, R3, 0x8, P1 ;  /* 0x000000080300780c */ /* 0x000fe20000f44270 */
[----:B------:R-:W-:Y:S01]  /*4a60*/  @P4 STG.E.U16 desc[UR36][R8.64+0x2], R27 ;  /* 0x0000021b08004986 */ /* 0x000fe2000c101524 */
[----:B------:R-:W-:Y:S01]  /*4a70*/  ISETP.GT.AND P1, PT, R4, 0x10, PT ;  /* 0x000000100400780c */ /* 0x000fe20003f24270 */
[-C--:B------:R-:W-:Y:S01]  /*4a80*/  FMUL R39, R39, R23.reuse ;  /* 0x0000001727277220 */ /* 0x080fe20000400000 */
[----:B------:R-:W-:Y:S01]  /*4a90*/  F2FP.F16.F32.PACK_AB R30, RZ, R30 ;  /* 0x0000001eff1e723e */ /* 0x000fe200000000ff */
[----:B------:R-:W-:Y:S01]  /*4aa0*/  @P5 STG.E.U16 desc[UR36][R6.64+0x10], R28 ;  /* 0x0000101c06005986 */ /* 0x000fe2000c101524 */
[C---:B------:R-:W-:Y:S01]  /*4ab0*/  ISETP.GT.AND P4, PT, R3.reuse, RZ, P1 ;  /* 0x000000ff0300720c */ /* 0x040fe20000f84270 */
[----:B------:R-:W-:Y:S01]  /*4ac0*/  FMUL R40, R40, R23 ;  /* 0x0000001728287220 */ /* 0x000fe20000400000 */
[----:B------:R-:W-:Y:S01]  /*4ad0*/  F2FP.F16.F32.PACK_AB R31, RZ, R31 ;  /* 0x0000001fff1f723e */ /* 0x000fe200000000ff */
[----:B------:R-:W-:Y:S01]  /*4ae0*/  @P3 STG.E.U16 desc[UR36][R6.64+0x12], R29 ;  /* 0x0000121d06003986 */ /* 0x000fe2000c101524 */
[----:B------:R-:W-:Y:S01]  /*4af0*/  ISETP.GT.AND P3, PT, R3, 0x8, P0 ;  /* 0x000000080300780c */ /* 0x000fe20000764270 */
[-C--:B------:R-:W-:Y:S01]  /*4b00*/  FMUL R41, R41, R23.reuse ;  /* 0x0000001729297220 */ /* 0x080fe20000400000 */
[----:B------:R-:W-:Y:S01]  /*4b10*/  ISETP.GT.AND P0, PT, R4, 0x11, PT ;  /* 0x000000110400780c */ /* 0x000fe20003f04270 */
[----:B------:R-:W-:Y:S01]  /*4b20*/  @P2 STG.E.U16 desc[UR36][R8.64+0x10], R30 ;  /* 0x0000101e08002986 */ /* 0x000fe2000c101524 */
[----:B------:R-:W-:Y:S01]  /*4b30*/  F2FP.F16.F32.PACK_AB R32, RZ, R32 ;  /* 0x00000020ff20723e */ /* 0x000fe200000000ff */
[-C--:B------:R-:W-:Y:S01]  /*4b40*/  FMUL R42, R42, R23.reuse ;  /* 0x000000172a2a7220 */ /* 0x080fe20000400000 */
[----:B------:R-:W-:Y:S01]  /*4b50*/  ISETP.GT.AND P5, PT, R3, RZ, P0 ;  /* 0x000000ff0300720c */ /* 0x000fe200007a4270 */
[-C--:B------:R-:W-:Y:S01]  /*4b60*/  FMUL R43, R43, R23.reuse ;  /* 0x000000172b2b7220 */ /* 0x080fe20000400000 */
[----:B------:R-:W-:Y:S01]  /*4b70*/  ISETP.GT.AND P2, PT, R3, 0x8, P1 ;  /* 0x000000080300780c */ /* 0x000fe20000f44270 */
[-C--:B------:R-:W-:Y:S01]  /*4b80*/  FMUL R44, R44, R23.reuse ;  /* 0x000000172c2c7220 */ /* 0x080fe20000400000 */
[----:B------:R-:W-:Y:S01]  /*4b90*/  ISETP.GT.AND P1, PT, R4, 0x18, PT ;  /* 0x000000180400780c */ /* 0x000fe20003f24270 */
[----:B------:R-:W-:Y:S01]  /*4ba0*/  FMUL R45, R45, R23 ;  /* 0x000000172d2d7220 */ /* 0x000fe20000400000 */
[----:B------:R-:W-:Y:S01]  /*4bb0*/  F2FP.F16.F32.PACK_AB R33, RZ, R33 ;  /* 0x00000021ff21723e */ /* 0x000fe200000000ff */
[----:B------:R-:W-:Y:S01]  /*4bc0*/  @P3 STG.E.U16 desc[UR36][R8.64+0x12], R31 ;  /* 0x0000121f08003986 */ /* 0x000fe2000c101524 */
[C---:B------:R-:W-:Y:S01]  /*4bd0*/  ISETP.GT.AND P3, PT, R3.reuse, 0x8, P0 ;  /* 0x000000080300780c */ /* 0x040fe20000764270 */
[-C--:B------:R-:W-:Y:S01]  /*4be0*/  FMUL R46, R46, R23.reuse ;  /* 0x000000172e2e7220 */ /* 0x080fe20000400000 */
[----:B------:R-:W-:Y:S01]  /*4bf0*/  ISETP.GT.AND P0, PT, R4, 0x19, PT ;  /* 0x000000190400780c */ /* 0x000fe20003f04270 */
[----:B------:R-:W-:Y:S01]  /*4c00*/  @P4 STG.E.U16 desc[UR36][R6.64+0x20], R32 ;  /* 0x0000202006004986 */ /* 0x000fe2000c101524 */
[----:B------:R-:W-:Y:S01]  /*4c10*/  ISETP.GT.AND P4, PT, R3, RZ, P1 ;  /* 0x000000ff0300720c */ /* 0x000fe20000f84270 */
[-C--:B------:R-:W-:Y:S01]  /*4c20*/  FMUL R47, R47, R23.reuse ;  /* 0x000000172f2f7220 */ /* 0x080fe20000400000 */
[----:B------:R-:W-:Y:S01]  /*4c30*/  F2FP.F16.F32.PACK_AB R34, RZ, R34 ;  /* 0x00000022ff22723e */ /* 0x000fe200000000ff */
[----:B------:R-:W-:Y:S01]  /*4c40*/  @P5 STG.E.U16 desc[UR36][R6.64+0x22], R33 ;  /* 0x0000222106005986 */ /* 0x000fe2000c101524 */
[----:B------:R-:W-:Y:S01]  /*4c50*/  ISETP.GT.AND P5, PT, R3, RZ, P0 ;  /* 0x000000ff0300720c */ /* 0x000fe200007a4270 */
[----:B------:R-:W-:Y:S01]  /*4c60*/  FMUL R48, R48, R23 ;  /* 0x0000001730307220 */ /* 0x000fe20000400000 */
[----:B------:R-:W-:Y:S01]  /*4c70*/  F2FP.F16.F32.PACK_AB R35, RZ, R35 ;  /* 0x00000023ff23723e */ /* 0x000fe200000000ff */
[----:B------:R-:W-:Y:S01]  /*4c80*/  @P2 STG.E.U16 desc[UR36][R8.64+0x20], R34 ;  /* 0x0000202208002986 */ /* 0x000fe2000c101524 */
[----:B------:R-:W-:Y:S01]  /*4c90*/  F2FP.F16.F32.PACK_AB R36, RZ, R36 ;  /* 0x00000024ff24723e */ /* 0x000fe200000000ff */
[-C--:B------:R-:W-:Y:S01]  /*4ca0*/  FMUL R49, R49, R23.reuse ;  /* 0x0000001731317220 */ /* 0x080fe20000400000 */
[C---:B------:R-:W-:Y:S01]  /*4cb0*/  ISETP.GT.AND P2, PT, R3.reuse, 0x8, P1 ;  /* 0x000000080300780c */ /* 0x040fe20000f44270 */
[----:B------:R-:W-:Y:S01]  /*4cc0*/  @P3 STG.E.U16 desc[UR36][R8.64+0x22], R35 ;  /* 0x0000222308003986 */ /* 0x000fe2000c101524 */
[----:B------:R-:W-:Y:S01]  /*4cd0*/  ISETP.GT.AND P1, PT, R4, 0x20, PT ;  /* 0x000000200400780c */ /* 0x000fe20003f24270 */
[----:B------:R-:W-:Y:S01]  /*4ce0*/  FMUL R50, R50, R23 ;  /* 0x0000001732327220 */ /* 0x000fe20000400000 */
[----:B------:R-:W-:Y:S01]  /*4cf0*/  F2FP.F16.F32.PACK_AB R37, RZ, R37 ;  /* 0x00000025ff25723e */ /* 0x000fe200000000ff */
[----:B------:R-:W-:Y:S01]  /*4d00*/  @P4 STG.E.U16 desc[UR36][R6.64+0x30], R36 ;  /* 0x0000302406004986 */ /* 0x000fe2000c101524 */
[----:B------:R-:W-:Y:S01]  /*4d10*/  ISETP.GT.AND P3, PT, R3, 0x8, P0 ;  /* 0x000000080300780c */ /* 0x000fe20000764270 */
[-C--:B------:R-:W-:Y:S01]  /*4d20*/  FMUL R51, R51, R23.reuse ;  /* 0x0000001733337220 */ /* 0x080fe20000400000 */
[----:B------:R-:W-:Y:S01]  /*4d30*/  ISETP.GT.AND P0, PT, R4, 0x21, PT ;  /* 0x000000210400780c */ /* 0x000fe20003f04270 */
[----:B------:R-:W-:Y:S01]  /*4d40*/  @P5 STG.E.U16 desc[UR36][R6.64+0x32], R37 ;  /* 0x0000322506005986 */ /* 0x000fe2000c101524 */
[----:B------:R-:W-:Y:S01]  /*4d50*/  ISETP.GT.AND P4, PT, R3, RZ, P1 ;  /* 0x000000ff0300720c */ /* 0x000fe20000f84270 */
[-C--:B------:R-:W-:Y:S01]  /*4d60*/  FMUL R52, R52, R23.reuse ;  /* 0x0000001734347220 */ /* 0x080fe20000400000 */
[----:B------:R-:W-:Y:S01]  /*4d70*/  F2FP.F16.F32.PACK_AB R38, RZ, R38 ;  /* 0x00000026ff26723e */ /* 0x000fe200000000ff */
[-C--:B------:R-:W-:Y:S01]  /*4d80*/  FMUL R53, R53, R23.reuse ;  /* 0x0000001735357220 */ /* 0x080fe20000400000 */
        /* <DEDUP_REMOVED lines=113> */
[----:B------:R-:W-:Y:S01]  /*54a0*/  FMUL R87, R87, R23 ;  /* 0x0000001757577220 */ /* 0x000fe20000400000 */
[----:B------:R-:W-:Y:S01]  /*54b0*/  ISETP.GT.AND P0, PT, R4, 0x51, PT ;  /* 0x000000510400780c */ /* 0x000fe20003f04270 */
[----:B------:R-:W-:Y:S01]  /*54c0*/  @P5 STG.E.U16 desc[UR36][R6.64+0x92], R61 ;  /* 0x0000923d06005986 */ /* 0x000fe2000c101524 */
[----:B------:R-:W-:-:S02]  /*54d0*/  ISETP.GT.AND P4, PT, R3, RZ, P1 ;  /* 0x000000ff0300720c */ /* 0x000fc40000f84270 */
[----:B------:R-:W-:Y:S02]  /*54e0*/  F2FP.F16.F32.PACK_AB R62, RZ, R62 ;  /* 0x0000003eff3e723e */ /* 0x000fe400000000ff */
[C---:B------:R-:W-:Y:S02]  /*54f0*/  ISETP.GT.AND P5, PT, R3.reuse, RZ, P0 ;  /* 0x000000ff0300720c */ /* 0x040fe400007a4270 */
[----:B------:R-:W-:Y:S01]  /*5500*/  F2FP.F16.F32.PACK_AB R63, RZ, R63 ;  /* 0x0000003fff3f723e */ /* 0x000fe200000000ff */
[----:B------:R-:W-:Y:S01]  /*5510*/  @P2 STG.E.U16 desc[UR36][R8.64+0x90], R62 ;  /* 0x0000903e08002986 */ /* 0x000fe2000c101524 */
[----:B------:R-:W-:Y:S02]  /*5520*/  F2FP.F16.F32.PACK_AB R64, RZ, R64 ;  /* 0x00000040ff40723e */ /* 0x000fe400000000ff */
[----:B------:R-:W-:Y:S01]  /*5530*/  ISETP.GT.AND P2, PT, R3, 0x8, P1 ;  /* 0x000000080300780c */ /* 0x000fe20000f44270 */
[----:B------:R-:W-:Y:S01]  /*5540*/  @P3 STG.E.U16 desc[UR36][R8.64+0x92], R63 ;  /* 0x0000923f08003986 */ /* 0x000fe2000c101524 */
[----:B------:R-:W-:-:S02]  /*5550*/  ISETP.GT.AND P1, PT, R4, 0x58, PT ;  /* 0x000000580400780c */ /* 0x000fc40003f24270 */
[----:B------:R-:W-:Y:S01]  /*5560*/  F2FP.F16.F32.PACK_AB R65, RZ, R65 ;  /* 0x00000041ff41723e */ /* 0x000fe200000000ff */
[----:B------:R-:W-:Y:S01]  /*5570*/  @P4 STG.E.U16 desc[UR36][R6.64+0xa0], R64 ;  /* 0x0000a04006004986 */ /* 0x000fe2000c101524 */
[C---:B------:R-:W-:Y:S02]  /*5580*/  ISETP.GT.AND P3, PT, R3.reuse, 0x8, P0 ;  /* 0x000000080300780c */ /* 0x040fe40000764270 */
[----:B------:R-:W-:Y:S01]  /*5590*/  ISETP.GT.AND P0, PT, R4, 0x59, PT ;  /* 0x000000590400780c */ /* 0x000fe20003f04270 */
[----:B------:R-:W-:Y:S01]  /*55a0*/  @P5 STG.E.U16 desc[UR36][R6.64+0xa2], R65 ;  /* 0x0000a24106005986 */ /* 0x000fe2000c101524 */
[C---:B------:R-:W-:Y:S02]  /*55b0*/  ISETP.GT.AND P4, PT, R3.reuse, RZ, P1 ;  /* 0x000000ff0300720c */ /* 0x040fe40000f84270 */
[----:B------:R-:W-:Y:S02]  /*55c0*/  F2FP.F16.F32.PACK_AB R66, RZ, R66 ;  /* 0x00000042ff42723e */ /* 0x000fe400000000ff */
[----:B------:R-:W-:-:S02]  /*55d0*/  ISETP.GT.AND P5, PT, R3, RZ, P0 ;  /* 0x000000ff0300720c */ /* 0x000fc400007a4270 */
[----:B------:R-:W-:Y:S01]  /*55e0*/  F2FP.F16.F32.PACK_AB R67, RZ, R67 ;  /* 0x00000043ff43723e */ /* 0x000fe200000000ff */
[----:B------:R-:W-:Y:S01]  /*55f0*/  @P2 STG.E.U16 desc[UR36][R8.64+0xa0], R66 ;  /* 0x0000a04208002986 */ /* 0x000fe2000c101524 */
[----:B------:R-:W-:Y:S02]  /*5600*/  F2FP.F16.F32.PACK_AB R68, RZ, R68 ;  /* 0x00000044ff44723e */ /* 0x000fe400000000ff */
[C---:B------:R-:W-:Y:S01]  /*5610*/  ISETP.GT.AND P2, PT, R3.reuse, 0x8, P1 ;  /* 0x000000080300780c */ /* 0x040fe20000f44270 */
[----:B------:R-:W-:Y:S01]  /*5620*/  @P3 STG.E.U16 desc[UR36][R8.64+0xa2], R67 ;  /* 0x0000a24308003986 */ /* 0x000fe2000c101524 */
[----:B------:R-:W-:Y:S02]  /*5630*/  ISETP.GT.AND P1, PT, R4, 0x60, PT ;  /* 0x000000600400780c */ /* 0x000fe40003f24270 */
[----:B------:R-:W-:Y:S01]  /*5640*/  F2FP.F16.F32.PACK_AB R69, RZ, R69 ;  /* 0x00000045ff45723e */ /* 0x000fe200000000ff */
[----:B------:R-:W-:Y:S01]  /*5650*/  @P4 STG.E.U16 desc[UR36][R6.64+0xb0], R68 ;  /* 0x0000b04406004986 */ /* 0x000fe2000c101524 */
[----:B------:R-:W-:-:S02]  /*5660*/  ISETP.GT.AND P3, PT, R3, 0x8, P0 ;  /* 0x000000080300780c */ /* 0x000fc40000764270 */
[----:B------:R-:W-:Y:S01]  /*5670*/  ISETP.GT.AND P0, PT, R4, 0x61, PT ;  /* 0x000000610400780c */ /* 0x000fe20003f04270 */
[----:B------:R-:W-:Y:S01]  /*5680*/  @P5 STG.E.U16 desc[UR36][R6.64+0xb2], R69 ;  /* 0x0000b24506005986 */ /* 0x000fe2000c101524 */
[C---:B------:R-:W-:Y:S02]  /*5690*/  ISETP.GT.AND P4, PT, R3.reuse, RZ, P1 ;  /* 0x000000ff0300720c */ /* 0x040fe40000f84270 */
[----:B------:R-:W-:Y:S02]  /*56a0*/  ISETP.GT.AND P5, PT, R3, RZ, P0 ;  /* 0x000000ff0300720c */ /* 0x000fe400007a4270 */
[----:B------:R-:W-:Y:S02]  /*56b0*/  F2FP.F16.F32.PACK_AB R70, RZ, R70 ;  /* 0x00000046ff46723e */ /* 0x000fe400000000ff */
[----:B------:R-:W-:Y:S02]  /*56c0*/  F2FP.F16.F32.PACK_AB R71, RZ, R71 ;  /* 0x00000047ff47723e */ /* 0x000fe400000000ff */
[----:B------:R-:W-:Y:S01]  /*56d0*/  F2FP.F16.F32.PACK_AB R72, RZ, R72 ;  /* 0x00000048ff48723e */ /* 0x000fe200000000ff */
[----:B------:R-:W-:Y:S01]  /*56e0*/  @P2 STG.E.U16 desc[UR36][R8.64+0xb0], R70 ;  /* 0x0000b04608002986 */ /* 0x000fe2000c101524 */
[----:B------:R-:W-:-:S02]  /*56f0*/  F2FP.F16.F32.PACK_AB R73, RZ, R73 ;  /* 0x00000049ff49723e */ /* 0x000fc400000000ff */
[C---:B------:R-:W-:Y:S01]  /*5700*/  ISETP.GT.AND P1, PT, R3.reuse, 0x8, P1 ;  /* 0x000000080300780c */ /* 0x040fe20000f24270 */
[----:B------:R-:W-:Y:S01]  /*5710*/  @P3 STG.E.U16 desc[UR36][R8.64+0xb2], R71 ;  /* 0x0000b24708003986 */ /* 0x000fe2000c101524 */
[C---:B------:R-:W-:Y:S02]  /*5720*/  ISETP.GT.AND P2, PT, R3.reuse, 0x8, P0 ;  /* 0x000000080300780c */ /* 0x040fe40000744270 */
[C---:B------:R-:W-:Y:S01]  /*5730*/  ISETP.GT.AND P0, PT, R4.reuse, 0x69, PT ;  /* 0x000000690400780c */ /* 0x040fe20003f04270 */
[----:B------:R-:W-:Y:S01]  /*5740*/  @P4 STG.E.U16 desc[UR36][R6.64+0xc0], R72 ;  /* 0x0000c04806004986 */ /* 0x000fe2000c101524 */
[----:B------:R-:W-:Y:S02]  /*5750*/  ISETP.GT.AND P4, PT, R4, 0x68, PT ;  /* 0x000000680400780c */ /* 0x000fe40003f84270 */
[----:B------:R-:W-:Y:S01]  /*5760*/  F2FP.F16.F32.PACK_AB R74, RZ, R74 ;  /* 0x0000004aff4a723e */ /* 0x000fe200000000ff */
[----:B------:R-:W-:Y:S01]  /*5770*/  @P5 STG.E.U16 desc[UR36][R6.64+0xc2], R73 ;  /* 0x0000c24906005986 */ /* 0x000fe2000c101524 */
[----:B------:R-:W-:-:S02]  /*5780*/  ISETP.GT.AND P5, PT, R3, RZ, P4 ;  /* 0x000000ff0300720c */ /* 0x000fc400027a4270 */
[C---:B------:R-:W-:Y:S01]  /*5790*/  ISETP.GT.AND P3, PT, R3.reuse, RZ, P0 ;  /* 0x000000ff0300720c */ /* 0x040fe20000764270 */
[----:B------:R-:W-:Y:S01]  /*57a0*/  @P1 STG.E.U16 desc[UR36][R8.64+0xc0], R74 ;  /* 0x0000c04a08001986 */ /* 0x000fe2000c101524 */
[----:B------:R-:W-:Y:S02]  /*57b0*/  F2FP.F16.F32.PACK_AB R75, RZ, R75 ;  /* 0x0000004bff4b723e */ /* 0x000fe400000000ff */
[----:B------:R-:W-:Y:S02]  /*57c0*/  F2FP.F16.F32.PACK_AB R76, RZ, R76 ;  /* 0x0000004cff4c723e */ /* 0x000fe400000000ff */
[C---:B------:R-:W-:Y:S01]  /*57d0*/  ISETP.GT.AND P4, PT, R3.reuse, 0x8, P4 ;  /* 0x000000080300780c */ /* 0x040fe20002784270 */
[----:B------:R-:W-:Y:S01]  /*57e0*/  @P2 STG.E.U16 desc[UR36][R8.64+0xc2], R75 ;  /* 0x0000c24b08002986 */ /* 0x000fe2000c101524 */
[----:B------:R-:W-:Y:S02]  /*57f0*/  F2FP.F16.F32.PACK_AB R77, RZ, R77 ;  /* 0x0000004dff4d723e */ /* 0x000fe400000000ff */
[----:B------:R-:W-:Y:S01]  /*5800*/  ISETP.GT.AND P2, PT, R4, 0x71, PT ;  /* 0x000000710400780c */ /* 0x000fe20003f44270 */
[----:B------:R-:W-:Y:S01]  /*5810*/  @P5 STG.E.U16 desc[UR36][R6.64+0xd0], R76 ;  /* 0x0000d04c06005986 */ /* 0x000fe2000c101524 */
[----:B------:R-:W-:-:S02]  /*5820*/  ISETP.GT.AND P5, PT, R3, 0x8, P0 ;  /* 0x000000080300780c */ /* 0x000fc400007a4270 */
[C---:B------:R-:W-:Y:S01]  /*5830*/  ISETP.GT.AND P1, PT, R4.reuse, 0x78, PT ;  /* 0x000000780400780c */ /* 0x040fe20003f24270 */
[----:B------:R-:W-:Y:S01]  /*5840*/  @P3 STG.E.U16 desc[UR36][R6.64+0xd2], R77 ;  /* 0x0000d24d06003986 */ /* 0x000fe2000c101524 */
[C---:B------:R-:W-:Y:S02]  /*5850*/  ISETP.GT.AND P3, PT, R4.reuse, 0x70, PT ;  /* 0x000000700400780c */ /* 0x040fe40003f64270 */
[----:B------:R-:W-:Y:S01]  /*5860*/  ISETP.GT.AND P0, PT, R4, 0x79, PT ;  /* 0x000000790400780c */ /* 0x000fe20003f04270 */
[----:B------:R-:W-:Y:S01]  /*5870*/  @P4 IMAD.MOV.U32 R4, RZ, RZ, R8 ;  /* 0x000000ffff044224 */ /* 0x000fe200078e0008 */
[----:B------:R-:W-:Y:S01]  /*5880*/  F2FP.F16.F32.PACK_AB R78, RZ, R78 ;  /* 0x0000004eff4e723e */ /* 0x000fe200000000ff */
[----:B------:R-:W-:Y:S01]  /*5890*/  @P4 IMAD.MOV.U32 R5, RZ, RZ, R9 ;  /* 0x000000ffff054224 */ /* 0x000fe200078e0009 */
[----:B------:R-:W-:Y:S02]  /*58a0*/  F2FP.F16.F32.PACK_AB R79, RZ, R79 ;  /* 0x0000004fff4f723e */ /* 0x000fe400000000ff */
[----:B------:R-:W-:-:S02]  /*58b0*/  F2FP.F16.F32.PACK_AB R80, RZ, R80 ;  /* 0x00000050ff50723e */ /* 0x000fc400000000ff */
[----:B------:R0:W-:Y:S01]  /*58c0*/  @P4 STG.E.U16 desc[UR36][R4.64+0xd0], R78 ;  /* 0x0000d04e04004986 */ /* 0x0001e2000c101524 */
[C---:B------:R-:W-:Y:S02]  /*58d0*/  ISETP.GT.AND P4, PT, R3.reuse, RZ, P2 ;  /* 0x000000ff0300720c */ /* 0x040fe40001784270 */
[----:B------:R-:W-:Y:S02]  /*58e0*/  F2FP.F16.F32.PACK_AB R81, RZ, R81 ;  /* 0x00000051ff51723e */ /* 0x000fe400000000ff */
[----:B------:R-:W-:Y:S02]  /*58f0*/  ISETP.GT.AND P2, PT, R3, 0x8, P2 ;  /* 0x000000080300780c */ /* 0x000fe40001744270 */
[----:B------:R-:W-:Y:S02]  /*5900*/  F2FP.F16.F32.PACK_AB R82, RZ, R82 ;  /* 0x00000052ff52723e */ /* 0x000fe400000000ff */
[----:B------:R-:W-:Y:S02]  /*5910*/  F2FP.F16.F32.PACK_AB R83, RZ, R83 ;  /* 0x00000053ff53723e */ /* 0x000fe400000000ff */
[----:B------:R-:W-:Y:S01]  /*5920*/  F2FP.F16.F32.PACK_AB R84, RZ, R84 ;  /* 0x00000054ff54723e */ /* 0x000fe200000000ff */
[----:B0-----:R-:W-:Y:S01]  /*5930*/  @P5 IMAD.MOV.U32 R4, RZ, RZ, R8 ;  /* 0x000000ffff045224 */ /* 0x001fe200078e0008 */
[----:B------:R-:W-:Y:S01]  /*5940*/  F2FP.F16.F32.PACK_AB R85, RZ, R85 ;  /* 0x00000055ff55723e */ /* 0x000fe200000000ff */
[----:B------:R-:W-:Y:S01]  /*5950*/  @P5 IMAD.MOV.U32 R5, RZ, RZ, R9 ;  /* 0x000000ffff055224 */ /* 0x000fe200078e0009 */
[----:B------:R-:W-:-:S02]  /*5960*/  F2FP.F16.F32.PACK_AB R86, RZ, R86 ;  /* 0x00000056ff56723e */ /* 0x000fc400000000ff */
[----:B------:R-:W-:Y:S02]  /*5970*/  F2FP.F16.F32.PACK_AB R87, RZ, R87 ;  /* 0x00000057ff57723e */ /* 0x000fe400000000ff */
[----:B------:R0:W-:Y:S01]  /*5980*/  @P5 STG.E.U16 desc[UR36][R4.64+0xd2], R79 ;  /* 0x0000d24f04005986 */ /* 0x0001e2000c101524 */
[C---:B------:R-:W-:Y:S02]  /*5990*/  ISETP.GT.AND P5, PT, R3.reuse, RZ, P3 ;  /* 0x000000ff0300720c */ /* 0x040fe40001fa4270 */
[----:B------:R-:W-:-:S11]  /*59a0*/  ISETP.GT.AND P3, PT, R3, 0x8, P3 ;  /* 0x000000080300780c */ /* 0x000fd60001f64270 */
[----:B0-----:R-:W-:Y:S02]  /*59b0*/  @P5 IMAD.MOV.U32 R4, RZ, RZ, R6 ;  /* 0x000000ffff045224 */ /* 0x001fe400078e0006 */
[----:B------:R-:W-:-:S05]  /*59c0*/  @P5 IMAD.MOV.U32 R5, RZ, RZ, R7 ;  /* 0x000000ffff055224 */ /* 0x000fca00078e0007 */
[----:B------:R0:W-:Y:S01]  /*59d0*/  @P5 STG.E.U16 desc[UR36][R4.64+0xe0], R80 ;  /* 0x0000e05004005986 */ /* 0x0001e2000c101524 */
[C---:B------:R-:W-:Y:S02]  /*59e0*/  ISETP.GT.AND P5, PT, R3.reuse, RZ, P0 ;  /* 0x000000ff0300720c */ /* 0x040fe400007a4270 */
[----:B------:R-:W-:Y:S01]  /*59f0*/  ISETP.GT.AND P0, PT, R3, 0x8, P0 ;  /* 0x000000080300780c */ /* 0x000fe20000704270 */
[----:B0-----:R-:W-:Y:S02]  /*5a00*/  @P4 IMAD.MOV.U32 R4, RZ, RZ, R6 ;  /* 0x000000ffff044224 */ /* 0x001fe400078e0006 */
[----:B------:R-:W-:-:S05]  /*5a10*/  @P4 IMAD.MOV.U32 R5, RZ, RZ, R7 ;  /* 0x000000ffff054224 */ /* 0x000fca00078e0007 */
[----:B------:R0:W-:Y:S01]  /*5a20*/  @P4 STG.E.U16 desc[UR36][R4.64+0xe2], R81 ;  /* 0x0000e25104004986 */ /* 0x0001e2000c101524 */
[C---:B------:R-:W-:Y:S02]  /*5a30*/  ISETP.GT.AND P4, PT, R3.reuse, RZ, P1 ;  /* 0x000000ff0300720c */ /* 0x040fe40000f84270 */
[----:B------:R-:W-:Y:S01]  /*5a40*/  ISETP.GT.AND P1, PT, R3, 0x8, P1 ;  /* 0x000000080300780c */ /* 0x000fe20000f24270 */
[----:B0-----:R-:W-:Y:S02]  /*5a50*/  @P3 IMAD.MOV.U32 R4, RZ, RZ, R8 ;  /* 0x000000ffff043224 */ /* 0x001fe400078e0008 */
[----:B------:R-:W-:-:S05]  /*5a60*/  @P3 IMAD.MOV.U32 R5, RZ, RZ, R9 ;  /* 0x000000ffff053224 */ /* 0x000fca00078e0009 */
[----:B------:R0:W-:Y:S02]  /*5a70*/  @P3 STG.E.U16 desc[UR36][R4.64+0xe0], R82 ;  /* 0x0000e05204003986 */ /* 0x0001e4000c101524 */
[----:B0-----:R-:W-:Y:S02]  /*5a80*/  @P2 IMAD.MOV.U32 R4, RZ, RZ, R8 ;  /* 0x000000ffff042224 */ /* 0x001fe400078e0008 */
[----:B------:R-:W-:-:S05]  /*5a90*/  @P2 IMAD.MOV.U32 R5, RZ, RZ, R9 ;  /* 0x000000ffff052224 */ /* 0x000fca00078e0009 */
[----:B------:R0:W-:Y:S02]  /*5aa0*/  @P2 STG.E.U16 desc[UR36][R4.64+0xe2], R83 ;  /* 0x0000e25304002986 */ /* 0x0001e4000c101524 */
[----:B0-----:R-:W-:Y:S02]  /*5ab0*/  @P4 IMAD.MOV.U32 R4, RZ, RZ, R6 ;  /* 0x000000ffff044224 */ /* 0x001fe400078e0006 */
[----:B------:R-:W-:-:S05]  /*5ac0*/  @P4 IMAD.MOV.U32 R5, RZ, RZ, R7 ;  /* 0x000000ffff054224 */ /* 0x000fca00078e0007 */
[----:B------:R0:W-:Y:S04]  /*5ad0*/  @P4 STG.E.U16 desc[UR36][R4.64+0xf0], R84 ;  /* 0x0000f05404004986 */ /* 0x0001e8000c101524 */
[----:B------:R1:W-:Y:S01]  /*5ae0*/  @P5 STG.E.U16 desc[UR36][R6.64+0xf2], R85 ;  /* 0x0000f25506005986 */ /* 0x0003e2000c101524 */
[----:B0-----:R-:W-:Y:S02]  /*5af0*/  @P1 IMAD.MOV.U32 R4, RZ, RZ, R8 ;  /* 0x000000ffff041224 */ /* 0x001fe400078e0008 */
[----:B------:R-:W-:-:S05]  /*5b00*/  @P1 IMAD.MOV.U32 R5, RZ, RZ, R9 ;  /* 0x000000ffff051224 */ /* 0x000fca00078e0009 */
[----:B------:R1:W-:Y:S04]  /*5b10*/  @P1 STG.E.U16 desc[UR36][R4.64+0xf0], R86 ;  /* 0x0000f05604001986 */ /* 0x0003e8000c101524 */
[----:B------:R1:W-:Y:S02]  /*5b20*/  @P0 STG.E.U16 desc[UR36][R8.64+0xf2], R87 ;  /* 0x0000f25708000986 */ /* 0x0003e4000c101524 */
.L_x_154:
[----:B------:R-:W-:Y:S05]  /*5b30*/  BSYNC B0 ;  /* 0x0000000000007941 */ /* 0x000fea0003800000 */
.L_x_28:
[----:B------:R-:W-:Y:S01]  /*5b40*/  ULDC UR4, c[0x0][0xc] ;  /* 0x0000030000047ab9 */ /* 0x000fe20000000800 */
[----:B------:R-:W-:Y:S01]  /*5b50*/  ULDC UR5, c[0x0][0x10] ;  /* 0x0000040000057ab9 */ /* 0x000fe20000000800 */
[----:B------:R-:W0:Y:S01]  /*5b60*/  LDC R3, c[0x0][0x14] ;  /* 0x00000500ff037b82 */ /* 0x000e220000000800 */
[----:B------:R-:W-:Y:S01]  /*5b70*/  UIMAD.WIDE.U32 UR4, UR4, UR5, URZ ;  /* 0x00000005040472a5 */ /* 0x000fe2000f8e003f */
[----:B------:R-:W-:Y:S02]  /*5b80*/  IMAD.MOV.U32 R92, RZ, RZ, -0x1 ;  /* 0xffffffffff5c7424 */ /* 0x000fe400078e00ff */
[----:B------:R-:W-:-:S03]  /*5b90*/  IMAD.MOV.U32 R89, RZ, RZ, -0x1 ;  /* 0xffffffffff597424 */ /* 0x000fc600078e00ff */
[----:B0-----:R-:W-:-:S04]  /*5ba0*/  IMAD.WIDE.U32 R16, R3, UR4, R16 ;  /* 0x0000000403107c25 */ /* 0x001fc8000f8e0010 */
[----:B------:R-:W-:Y:S01]  /*5bb0*/  IMAD R3, R3, UR5, RZ ;  /* 0x0000000503037c24 */ /* 0x000fe2000f8e02ff */
[----:B------:R-:W-:Y:S02]  /*5bc0*/  ULDC.64 UR4, c[0x0][0x650] ;  /* 0x0001940000047ab9 */ /* 0x000fe40000000a00 */
[----:B------:R-:W-:Y:S01]  /*5bd0*/  ISETP.GE.U32.AND P0, PT, R16, UR4, PT ;  /* 0x0000000410007c0c */ /* 0x000fe2000bf06070 */
[--C-:B------:R-:W-:Y:S01]  /*5be0*/  IMAD.IADD R17, R17, 0x1, R3.reuse ;  /* 0x0000000111117824 */ /* 0x100fe200078e0203 */
[----:B------:R-:W-:-:S04]  /*5bf0*/  PRMT R3, RZ, 0x7610, R3 ;  /* 0x00007610ff037816 */ /* 0x000fc80000000003 */
[----:B------:R-:W-:-:S13]  /*5c00*/  ISETP.GE.U32.AND.EX P0, PT, R17, UR5, PT, P0 ;  /* 0x0000000511007c0c */ /* 0x000fda000bf06100 */
[----:B------:R-:W-:Y:S05]  /*5c10*/  @P0 BRA `(.L_x_155) ;  /* 0x0000000400640947 */ /* 0x000fea0003800000 */
[----:B---3--:R-:W0:Y:S01]  /*5c20*/  S2R R12, SR_CTAID.X ;  /* 0x00000000000c7919 */ /* 0x008e220000002500 */
[----:B------:R-:W3:Y:S01]  /*5c30*/  LDC.64 R10, c[0x0][0x628] ;  /* 0x00018a00ff0a7b82 */ /* 0x000ee20000000a00 */
[----:B------:R-:W-:Y:S01]  /*5c40*/  ULDC UR4, c[0x0][0x150] ;  /* 0x0000540000047ab9 */ /* 0x000fe20000000800 */
[----:B-12-4-:R-:W-:Y:S01]  /*5c50*/  IMAD.MOV.U32 R8, RZ, RZ, R16 ;  /* 0x000000ffff087224 */ /* 0x016fe200078e0010 */
[----:B-----5:R-:W1:Y:S01]  /*5c60*/  S2R R24, SR_CTAID.Y ;  /* 0x0000000000187919 */ /* 0x020e620000002600 */
[----:B------:R-:W-:-:S04]  /*5c70*/  IMAD.MOV.U32 R9, RZ, RZ, R17 ;  /* 0x000000ffff097224 */ /* 0x000fc800078e0011 */
[----:B------:R-:W2:Y:S08]  /*5c80*/  LDC R21, c[0x0][0x144] ;  /* 0x00005100ff157b82 */ /* 0x000eb00000000800 */
[----:B------:R-:W4:Y:S08]  /*5c90*/  LDC R0, c[0x0][0x630] ;  /* 0x00018c00ff007b82 */ /* 0x000f300000000800 */
[----:B------:R-:W1:Y:S01]  /*5ca0*/  LDC.64 R14, c[0x0][0x620] ;  /* 0x00018800ff0e7b82 */ /* 0x000e620000000a00 */
[----:B---3--:R-:W-:-:S04]  /*5cb0*/  ISETP.NE.U32.AND P0, PT, R10, RZ, PT ;  /* 0x000000ff0a00720c */ /* 0x008fc80003f05070 */
[----:B------:R-:W-:Y:S02]  /*5cc0*/  ISETP.NE.AND.EX P0, PT, R11, RZ, PT, P0 ;  /* 0x000000ff0b00720c */ /* 0x000fe40003f05300 */
[----:B0-----:R-:W-:-:S05]  /*5cd0*/  I2FP.F32.U32 R3, R12 ;  /* 0x0000000c00037245 */ /* 0x001fca0000201000 */
[----:B------:R-:W-:-:S04]  /*5ce0*/  FMUL R3, R3, UR4 ;  /* 0x0000000403037c20 */ /* 0x000fc80008400000 */
[----:B------:R0:W3:Y:S02]  /*5cf0*/  F2I.U32.TRUNC.NTZ R20, R3 ;  /* 0x0000000300147305 */ /* 0x0000e4000020f000 */
[----:B--2-4-:R-:W-:Y:S05]  /*5d00*/  @!P0 BRA `(.L_x_156) ;  /* 0x0000000000288947 */ /* 0x014fea0003800000 */
[----:B0-----:R-:W0:Y:S02]  /*5d10*/  LDC R3, c[0x0][0x634] ;  /* 0x00018d00ff037b82 */ /* 0x001e240000000800 */
        /* <DEDUP_REMOVED lines=9> */
.L_x_156:
[----:B------:R-:W2:Y:S01]  /*5db0*/  LDC.64 R28, c[0x0][0x640] ;  /* 0x00019000ff1c7b82 */ /* 0x000ea20000000a00 */
[-CC-:B------:R-:W-:Y:S01]  /*5dc0*/  SHF.R.U64 R89, R8, R0.reuse, R9.reuse ;  /* 0x0000000008597219 */ /* 0x180fe20000001209 */
[----:B---3--:R-:W-:Y:S01]  /*5dd0*/  IMAD.MOV R20, RZ, RZ, -R20 ;  /* 0x000000ffff147224 */ /* 0x008fe200078e0a14 */
[----:B------:R-:W-:Y:S01]  /*5de0*/  SHF.R.U32.HI R0, RZ, R0, R9 ;  /* 0x00000000ff007219 */ /* 0x000fe20000011609 */
[----:B------:R-:W-:Y:S01]  /*5df0*/  ULDC UR4, c[0x0][0x154] ;  /* 0x0000550000047ab9 */ /* 0x000fe20000000800 */
[----:B0-----:R-:W-:Y:S01]  /*5e00*/  IADD3 R3, P0, RZ, -R89, RZ ;  /* 0x80000059ff037210 */ /* 0x001fe20007f1e0ff */
[----:B------:R-:W-:Y:S02]  /*5e10*/  IMAD R21, R21, R20, R12 ;  /* 0x0000001415157224 */ /* 0x000fe400078e020c */
[----:B------:R-:W0:Y:S01]  /*5e20*/  LDC R6, c[0x0][0x618] ;  /* 0x00018600ff067b82 */ /* 0x000e220000000800 */
[----:B------:R-:W-:Y:S02]  /*5e30*/  IMAD.MOV.U32 R7, RZ, RZ, 0x1 ;  /* 0x00000001ff077424 */ /* 0x000fe400078e00ff */
[----:B------:R-:W-:-:S04]  /*5e40*/  IMAD.X R5, RZ, RZ, ~R0, P0 ;  /* 0x000000ffff057224 */ /* 0x000fc800000e0e00 */
[-C--:B-1----:R-:W-:Y:S01]  /*5e50*/  IMAD R0, R5, R14.reuse, RZ ;  /* 0x0000000e05007224 */ /* 0x082fe200078e02ff */
[----:B------:R-:W1:Y:S01]  /*5e60*/  LDC R8, c[0x0][0x608] ;  /* 0x00018200ff087b82 */ /* 0x000e620000000800 */
[----:B------:R-:W-:-:S04]  /*5e70*/  IMAD.WIDE.U32 R4, R3, R14, R16 ;  /* 0x0000000e03047225 */ /* 0x000fc800078e0010 */
[----:B------:R-:W-:Y:S01]  /*5e80*/  IMAD R3, R3, R15, R0 ;  /* 0x0000000f03037224 */ /* 0x000fe200078e0200 */
[----:B------:R-:W-:Y:S02]  /*5e90*/  I2FP.F32.U32 R0, R24 ;  /* 0x0000001800007245 */ /* 0x000fe40000201000 */
[----:B------:R-:W3:Y:S01]  /*5ea0*/  LDC R26, c[0x0][0x658] ;  /* 0x00019600ff1a7b82 */ /* 0x000ee20000000800 */
[----:B------:R-:W-:Y:S01]  /*5eb0*/  IMAD.IADD R3, R5, 0x1, R3 ;  /* 0x0000000105037824 */ /* 0x000fe200078e0203 */
[----:B--2---:R-:W-:Y:S01]  /*5ec0*/  ISETP.NE.U32.AND P0, PT, R28, RZ, PT ;  /* 0x000000ff1c00720c */ /* 0x004fe20003f05070 */
[----:B------:R-:W-:Y:S01]  /*5ed0*/  FMUL R0, R0, UR4 ;  /* 0x0000000400007c20 */ /* 0x000fe20008400000 */
[----:B------:R-:W-:Y:S02]  /*5ee0*/  IMAD.MOV.U32 R5, RZ, RZ, -0x1 ;  /* 0xffffffffff057424 */ /* 0x000fe400078e00ff */
[----:B------:R-:W-:Y:S01]  /*5ef0*/  ISETP.NE.AND.EX P0, PT, R29, RZ, PT, P0 ;  /* 0x000000ff1d00720c */ /* 0x000fe20003f05300 */
[----:B------:R2:W4:Y:S01]  /*5f00*/  F2I.U32.TRUNC.NTZ R13, R0 ;  /* 0x00000000000d7305 */ /* 0x000522000020f000 */
[----:B------:R-:W2:Y:S01]  /*5f10*/  LDC R15, c[0x0][0x148] ;  /* 0x00005200ff0f7b82 */ /* 0x000ea20000000800 */
[----:B0-----:R-:W-:-:S02]  /*5f20*/  SHF.R.U64 R12, R4, R6, R3 ;  /* 0x00000006040c7219 */ /* 0x001fc40000001203 */
[----:B------:R-:W-:-:S05]  /*5f30*/  SHF.R.U32.HI R3, RZ, R6, R3 ;  /* 0x00000006ff037219 */ /* 0x000fca0000011603 */
[----:B------:R-:W0:Y:S01]  /*5f40*/  LDC R20, c[0x0][0x600] ;  /* 0x00018000ff147b82 */ /* 0x000e220000000800 */
[-CC-:B-1----:R-:W-:Y:S02]  /*5f50*/  SHF.R.U64 R10, R12, R8.reuse, R3.reuse ;  /* 0x000000080c0a7219 */ /* 0x182fe40000001203 */
[----:B------:R-:W-:-:S05]  /*5f60*/  SHF.R.U32.HI R3, RZ, R8, R3 ;  /* 0x00000008ff037219 */ /* 0x000fca0000011603 */
[----:B------:R-:W1:Y:S01]  /*5f70*/  LDC R27, c[0x0][0x648] ;  /* 0x00019200ff1b7b82 */ /* 0x000e620000000800 */
[-C--:B---3--:R-:W-:Y:S02]  /*5f80*/  SHF.L.U32 R4, R5, R26.reuse, RZ ;  /* 0x0000001a05047219 */ /* 0x088fe400000006ff */
[-CC-:B------:R-:W-:Y:S02]  /*5f90*/  SHF.R.U64 R14, R10, R26.reuse, R3.reuse ;  /* 0x0000001a0a0e7219 */ /* 0x180fe40000001203 */
[----:B------:R-:W-:Y:S02]  /*5fa0*/  SHF.R.U32.HI R5, RZ, R26, R3 ;  /* 0x0000001aff057219 */ /* 0x000fe40000011603 */
[----:B------:R-:W-:Y:S01]  /*5fb0*/  LOP3.LUT R25, RZ, R4, RZ, 0x33, !PT ;  /* 0x00000004ff197212 */ /* 0x000fe200078e33ff */
[----:B------:R-:W3:Y:S01]  /*5fc0*/  LDC R30, c[0x0][0x638] ;  /* 0x00018e00ff1e7b82 */ /* 0x000ee20000000800 */
[----:B------:R-:W-:Y:S01]  /*5fd0*/  SHF.L.U32 R26, R7, R26, RZ ;  /* 0x0000001a071a7219 */ /* 0x000fe200000006ff */
[----:B------:R-:W-:-:S06]  /*5fe0*/  IMAD.MOV.U32 R4, RZ, RZ, R14 ;  /* 0x000000ffff047224 */ /* 0x000fcc00078e000e */
[----:B------:R-:W0:Y:S01]  /*5ff0*/  LDC R31, c[0x0][0x610] ;  /* 0x00018400ff1f7b82 */ /* 0x000e220000000800 */
[----:B----4-:R-:W-:Y:S05]  /*6000*/  @!P0 BRA `(.L_x_157) ;  /* 0x0000000000288947 */ /* 0x010fea0003800000 */
[----:B------:R-:W4:Y:S02]  /*6010*/  LDC R3, c[0x0][0x64c] ;  /* 0x00019300ff037b82 */ /* 0x000f240000000800 */
[----:B----4-:R-:W-:-:S05]  /*6020*/  IADD3 R3, P0, R14, R3, RZ ;  /* 0x000000030e037210 */ /* 0x010fca0007f1e0ff */
        /* <DEDUP_REMOVED lines=8> */
.L_x_157:
[----:B------:R-:W-:Y:S01]  /*60b0*/  ISETP.NE.AND P0, PT, R2, 0x1, PT ;  /* 0x000000010200780c */ /* 0x000fe20003f05270 */
[----:B0-----:R-:W-:Y:S01]  /*60c0*/  VIADD R7, R20, 0xffffffff ;  /* 0xffffffff14077836 */ /* 0x001fe20000000000 */
[----:B-12---:R-:W-:Y:S01]  /*60d0*/  SHF.R.U64 R0, R4, R27, R5 ;  /* 0x0000001b04007219 */ /* 0x006fe20000001205 */
[----:B------:R-:W-:Y:S01]  /*60e0*/  IMAD.MOV R13, RZ, RZ, -R13 ;  /* 0x000000ffff0d7224 */ /* 0x000fe200078e0a0d */
[----:B------:R-:W-:Y:S01]  /*60f0*/  LOP3.LUT R5, R10, R25, RZ, 0xc0, !PT ;  /* 0x000000190a057212 */ /* 0x000fe200078ec0ff */
[----:B------:R-:W-:Y:S01]  /*6100*/  IMAD.MOV.U32 R4, RZ, RZ, 0x1 ;  /* 0x00000001ff047424 */ /* 0x000fe200078e00ff */
[----:B------:R-:W-:Y:S01]  /*6110*/  LOP3.LUT R12, R12, R7, RZ, 0xc0, !PT ;  /* 0x000000070c0c7212 */ /* 0x000fe200078ec0ff */
[----:B------:R-:W-:Y:S02]  /*6120*/  IMAD.MOV R3, RZ, RZ, -R0 ;  /* 0x000000ffff037224 */ /* 0x000fe400078e0a00 */
[----:B------:R-:W-:Y:S02]  /*6130*/  IMAD R0, R26, R0, R5 ;  /* 0x000000001a007224 */ /* 0x000fe400078e0205 */
[----:B---3--:R-:W-:-:S02]  /*6140*/  IMAD R3, R3, R30, R14 ;  /* 0x0000001e03037224 */ /* 0x008fc400078e020e */
[----:B------:R-:W-:Y:S02]  /*6150*/  @P0 IMAD R21, R15, R13, R24 ;  /* 0x0000000d0f150224 */ /* 0x000fe400078e0218 */
[----:B------:R-:W-:Y:S01]  /*6160*/  IMAD R5, R3, R20, R12 ;  /* 0x0000001403057224 */ /* 0x000fe200078e020c */
[----:B------:R-:W-:Y:S01]  /*6170*/  PRMT R3, R4, 0x7610, R3 ;  /* 0x0000761004037816 */ /* 0x000fe20000000003 */
[----:B------:R-:W-:-:S05]  /*6180*/  IMAD R0, R0, R31, R21 ;  /* 0x0000001f00007224 */ /* 0x000fca00078e0215 */
[----:B------:R-:W-:Y:S02]  /*6190*/  SEL R92, R5, R0, !P0 ;  /* 0x00000000055c7207 */ /* 0x000fe40004000000 */
[----:B------:R-:W-:-:S07]  /*61a0*/  SEL R0, R0, R5, !P0 ;  /* 0x0000000500007207 */ /* 0x000fce0004000000 */
.L_x_155:
[----:B------:R-:W-:Y:S01]  /*61b0*/  LOP3.LUT P0, RZ, R3, 0xff, RZ, 0xc0, !PT ;  /* 0x000000ff03ff7812 */ /* 0x000fe2000780c0ff */
[----:B------:R-:W-:-:S12]  /*61c0*/  IMAD.MOV.U32 R91, RZ, RZ, R0 ;  /* 0x000000ffff5b7224 */ /* 0x000fd800078e0000 */
[----:B------:R-:W-:Y:S05]  /*61d0*/  @P0 BRA `(.L_x_158) ;  /* 0xffffffac00440947 */ /* 0x000fea000383ffff */
[----:B------:R-:W-:Y:S05]  /*61e0*/  EXIT ;  /* 0x000000000000794d */ /* 0x000fea0003800000 */
.L_x_3:
[----:B0-----:R-:W-:Y:S01]  /*61f0*/  ULDC.64 UR4, c[0x0][0x650] ;  /* 0x0001940000047ab9 */ /* 0x001fe20000000a00 */
        /* <DEDUP_REMOVED lines=25> */
.L_x_160:
[--C-:B------:R-:W-:Y:S01]  /*6390*/  SHF.R.U64 R12, R10, R14, R11.reuse ;  /* 0x0000000e0a0c7219 */ /* 0x100fe2000000120b */
[----:B------:R-:W0:Y:S01]  /*63a0*/  LDC R22, c[0x0][0x618] ;  /* 0x00018600ff167b82 */ /* 0x000e220000000800 */
[----:B------:R-:W-:Y:S01]  /*63b0*/  I2FP.F32.U32 R6, R4 ;  /* 0x0000000400067245 */ /* 0x000fe20000201000 */
[----:B------:R-:W-:Y:S01]  /*63c0*/  ULDC UR4, c[0x0][0x150] ;  /* 0x0000540000047ab9 */ /* 0x000fe20000000800 */
[----:B------:R-:W-:Y:S02]  /*63d0*/  SHF.R.U32.HI R5, RZ, R14, R11 ;  /* 0x0000000eff057219 */ /* 0x000fe4000001160b */
[----:B------:R-:W-:Y:S01]  /*63e0*/  IADD3 R9, P0, RZ, -R12, RZ ;  /* 0x8000000cff097210 */ /* 0x000fe20007f1e0ff */
[----:B------:R-:W-:Y:S01]  /*63f0*/  FMUL R11, R6, UR4 ;  /* 0x00000004060b7c20 */ /* 0x000fe20008400000 */
[----:B------:R-:W-:Y:S01]  /*6400*/  ULDC UR4, c[0x0][0x154] ;  /* 0x0000550000047ab9 */ /* 0x000fe20000000800 */
[----:B------:R-:W1:Y:S02]  /*6410*/  LDC.64 R24, c[0x0][0x640] ;  /* 0x00019000ff187b82 */ /* 0x000e640000000a00 */
[----:B------:R-:W-:-:S02]  /*6420*/  IMAD.X R5, RZ, RZ, ~R5, P0 ;  /* 0x000000ffff057224 */ /* 0x000fc400000e0e05 */
[----:B------:R-:W2:Y:S01]  /*6430*/  F2I.U32.TRUNC.NTZ R11, R11 ;  /* 0x0000000b000b7305 */ /* 0x000ea2000020f000 */
[----:B------:R-:W-:-:S03]  /*6440*/  IMAD.WIDE.U32 R6, R9, R20, R16 ;  /* 0x0000001409067225 */ /* 0x000fc600078e0010 */
[----:B------:R-:W3:Y:S01]  /*6450*/  LDC R13, c[0x0][0x144] ;  /* 0x00005100ff0d7b82 */ /* 0x000ee20000000800 */
[----:B------:R-:W-:-:S04]  /*6460*/  IMAD R8, R5, R20, RZ ;  /* 0x0000001405087224 */ /* 0x000fc800078e02ff */
[----:B------:R-:W-:Y:S02]  /*6470*/  IMAD R5, R9, R21, R8 ;  /* 0x0000001509057224 */ /* 0x000fe400078e0208 */
[----:B------:R-:W-:Y:S01]  /*6480*/  IMAD.MOV.U32 R8, RZ, RZ, -0x1 ;  /* 0xffffffffff087424 */ /* 0x000fe200078e00ff */
[----:B------:R-:W4:Y:S01]  /*6490*/  LDC R14, c[0x0][0x608] ;  /* 0x00018200ff0e7b82 */ /* 0x000f220000000800 */
[----:B------:R-:W-:Y:S01]  /*64a0*/  IMAD.IADD R5, R7, 0x1, R5 ;  /* 0x0000000107057824 */ /* 0x000fe200078e0205 */
[----:B------:R-:W-:-:S04]  /*64b0*/  I2FP.F32.U32 R7, R3 ;  /* 0x0000000300077245 */ /* 0x000fc80000201000 */
[-C--:B0-----:R-:W-:Y:S01]  /*64c0*/  SHF.R.U64 R10, R6, R22.reuse, R5 ;  /* 0x00000016060a7219 */ /* 0x081fe20000001205 */
[----:B--2---:R-:W-:Y:S01]  /*64d0*/  IMAD.MOV R6, RZ, RZ, -R11 ;  /* 0x000000ffff067224 */ /* 0x004fe200078e0a0b */
[----:B------:R-:W0:Y:S01]  /*64e0*/  LDC R9, c[0x0][0x658] ;  /* 0x00019600ff097b82 */ /* 0x000e220000000800 */
[----:B-1----:R-:W-:Y:S01]  /*64f0*/  ISETP.NE.U32.AND P0, PT, R24, RZ, PT ;  /* 0x000000ff1800720c */ /* 0x002fe20003f05070 */
[----:B------:R-:W-:Y:S01]  /*6500*/  FMUL R7, R7, UR4 ;  /* 0x0000000407077c20 */ /* 0x000fe20008400000 */
[----:B------:R-:W-:Y:S02]  /*6510*/  SHF.R.U32.HI R5, RZ, R22, R5 ;  /* 0x00000016ff057219 */ /* 0x000fe40000011605 */
[----:B------:R-:W-:-:S03]  /*6520*/  ISETP.NE.AND.EX P0, PT, R25, RZ, PT, P0 ;  /* 0x000000ff1900720c */ /* 0x000fc60003f05300 */
[----:B------:R-:W1:Y:S01]  /*6530*/  LDC R20, c[0x0][0x148] ;  /* 0x00005200ff147b82 */ /* 0x000e620000000800 */
[----:B---3--:R-:W-:Y:S02]  /*6540*/  IMAD R23, R13, R6, R4 ;  /* 0x000000060d177224 */ /* 0x008fe400078e0204 */
[----:B------:R-:W-:-:S05]  /*6550*/  IMAD.MOV.U32 R6, RZ, RZ, 0x1 ;  /* 0x00000001ff067424 */ /* 0x000fca00078e00ff */
[----:B------:R-:W2:Y:S01]  /*6560*/  LDC R21, c[0x0][0x600] ;  /* 0x00018000ff157b82 */ /* 0x000ea20000000800 */
[-CC-:B----4-:R-:W-:Y:S02]  /*6570*/  SHF.R.U64 R13, R10, R14.reuse, R5.reuse ;  /* 0x0000000e0a0d7219 */ /* 0x190fe40000001205 */
[----:B------:R-:W-:Y:S02]  /*6580*/  SHF.R.U32.HI R4, RZ, R14, R5 ;  /* 0x0000000eff047219 */ /* 0x000fe40000011605 */
[----:B------:R3:W4:Y:S03]  /*6590*/  F2I.U32.TRUNC.NTZ R14, R7 ;  /* 0x00000007000e7305 */ /* 0x000726000020f000 */
[----:B------:R-:W1:Y:S01]  /*65a0*/  LDC R26, c[0x0][0x648] ;  /* 0x00019200ff1a7b82 */ /* 0x000e620000000800 */
[-C--:B0-----:R-:W-:Y:S02]  /*65b0*/  SHF.R.U64 R15, R13, R9.reuse, R4 ;  /* 0x000000090d0f7219 */ /* 0x081fe40000001204 */
[----:B------:R-:W-:-:S02]  /*65c0*/  SHF.L.U32 R8, R8, R9, RZ ;  /* 0x0000000908087219 */ /* 0x000fc400000006ff */
[-C--:B------:R-:W-:Y:S01]  /*65d0*/  SHF.R.U32.HI R5, RZ, R9.reuse, R4 ;  /* 0x00000009ff057219 */ /* 0x080fe20000011604 */
[----:B------:R-:W-:Y:S01]  /*65e0*/  IMAD.MOV.U32 R4, RZ, RZ, R15 ;  /* 0x000000ffff047224 */ /* 0x000fe200078e000f */
[----:B------:R-:W-:Y:S01]  /*65f0*/  SHF.L.U32 R22, R6, R9, RZ ;  /* 0x0000000906167219 */ /* 0x000fe200000006ff */
[----:B------:R-:W0:Y:S01]  /*6600*/  LDC R27, c[0x0][0x638] ;  /* 0x00018e00ff1b7b82 */ /* 0x000e220000000800 */
[----:B------:R-:W-:-:S07]  /*6610*/  LOP3.LUT R28, RZ, R8, RZ, 0x33, !PT ;  /* 0x00000008ff1c7212 */ /* 0x000fce00078e33ff */
        /* <DEDUP_REMOVED lines=12> */
.L_x_161:
[----:B------:R-:W-:Y:S01]  /*66e0*/  ISETP.NE.AND P0, PT, R2, 0x1, PT ;  /* 0x000000010200780c */ /* 0x000fe20003f05270 */
[----:B--2---:R-:W-:Y:S01]  /*66f0*/  VIADD R7, R21, 0xffffffff ;  /* 0xffffffff15077836 */ /* 0x004fe20000000000 */
[----:B-1----:R-:W-:Y:S01]  /*6700*/  SHF.R.U64 R5, R4, R26, R5 ;  /* 0x0000001a04057219 */ /* 0x002fe20000001205 */
[----:B------:R-:W-:Y:S01]  /*6710*/  IMAD.MOV R14, RZ, RZ, -R14 ;  /* 0x000000ffff0e7224 */ /* 0x000fe200078e0a0e */
[----:B------:R-:W-:Y:S01]  /*6720*/  LOP3.LUT R4, R13, R28, RZ, 0xc0, !PT ;  /* 0x0000001c0d047212 */ /* 0x000fe200078ec0ff */
[----:B------:R-:W-:Y:S01]  /*6730*/  IMAD.MOV.U32 R8, RZ, RZ, R12 ;  /* 0x000000ffff087224 */ /* 0x000fe200078e000c */
[----:B------:R-:W-:Y:S01]  /*6740*/  LOP3.LUT R10, R10, R7, RZ, 0xc0, !PT ;  /* 0x000000070a0a7212 */ /* 0x000fe200078ec0ff */
[----:B------:R-:W-:Y:S02]  /*6750*/  IMAD.MOV R6, RZ, RZ, -R5 ;  /* 0x000000ffff067224 */ /* 0x000fe400078e0a05 */
[----:B------:R-:W-:-:S04]  /*6760*/  IMAD R4, R22, R5, R4 ;  /* 0x0000000516047224 */ /* 0x000fc800078e0204 */
[----:B------:R-:W-:Y:S02]  /*6770*/  @P0 IMAD R23, R20, R14, R3 ;  /* 0x0000000e14170224 */ /* 0x000fe400078e0203 */
[----:B0-----:R-:W-:Y:S02]  /*6780*/  IMAD R3, R6, R27, R15 ;  /* 0x0000001b06037224 */ /* 0x001fe400078e020f */
[----:B------:R-:W-:Y:S02]  /*6790*/  IMAD R7, R4, R29, R23 ;  /* 0x0000001d04077224 */ /* 0x000fe400078e0217 */
[----:B------:R-:W-:Y:S02]  /*67a0*/  IMAD R4, R3, R21, R10 ;  /* 0x0000001503047224 */ /* 0x000fe400078e020a */
[----:B------:R-:W-:-:S03]  /*67b0*/  IMAD.MOV.U32 R6, RZ, RZ, 0x1 ;  /* 0x00000001ff067424 */ /* 0x000fc600078e00ff */
[----:B------:R-:W-:Y:S02]  /*67c0*/  SEL R9, R4, R7, !P0 ;  /* 0x0000000704097207 */ /* 0x000fe40004000000 */
[----:B------:R-:W-:-:S07]  /*67d0*/  SEL R7, R7, R4, !P0 ;  /* 0x0000000407077207 */ /* 0x000fce0004000000 */
.L_x_159:
[----:B------:R-:W-:-:S08]  /*67e0*/  NOP ;  /* 0x0000000000007918 */ /* 0x000fd00000000000 */
[----:B------:R-:W0:-:S00]  /*67f0*/  USETMAXREG.DEALLOC.CTAPOOL 0x28 ;  /* 0x00000028000079c8 */ /* 0x000e0000080e0500 */
[----:B0-----:R-:W-:-:S13]  /*6800*/  ISETP.NE.AND P0, PT, R0, RZ, PT ;  /* 0x000000ff0000720c */ /* 0x001fda0003f05270 */
[----:B------:R-:W-:Y:S05]  /*6810*/  @P0 EXIT ;  /* 0x000000000000094d */ /* 0x000fea0003800000 */
[----:B------:R-:W-:Y:S01]  /*6820*/  LOP3.LUT P0, RZ, R6, 0xff, RZ, 0xc0, !PT ;  /* 0x000000ff06ff7812 */ /* 0x000fe2000780c0ff */
[----:B------:R-:W-:Y:S02]  /*6830*/  IMAD.MOV.U32 R3, RZ, RZ, 0x1 ;  /* 0x00000001ff037424 */ /* 0x000fe400078e00ff */
[----:B------:R-:W-:-:S10]  /*6840*/  IMAD.MOV.U32 R0, RZ, RZ, RZ ;  /* 0x000000ffff007224 */ /* 0x000fd400078e00ff */
[----:B------:R-:W-:Y:S05]  /*6850*/  @!P0 BRA `(.L_x_162) ;  /* 0x0000000c002c8947 */ /* 0x000fea0003800000 */
[----:B------:R-:W0:Y:S01]  /*6860*/  LDC R0, c[0x0][0x28c] ;  /* 0x0000a300ff007b82 */ /* 0x000e220000000800 */
[----:B------:R-:W-:Y:S01]  /*6870*/  ULDC UR5, c[0x0][0x600] ;  /* 0x0001800000057ab9 */ /* 0x000fe20000000800 */
[----:B------:R-:W-:Y:S01]  /*6880*/  ULDC UR4, c[0x0][0xc] ;  /* 0x0000030000047ab9 */ /* 0x000fe20000000800 */
[----:B------:R-:W-:Y:S01]  /*6890*/  UIADD3 UR16, UR5, -0x1, URZ ;  /* 0xffffffff05107890 */ /* 0x000fe2000fffe03f */
[C---:B------:R-:W-:Y:S01]  /*68a0*/  LOP3.LUT P2, RZ, R18.reuse, 0x7f, RZ, 0xc0, !PT ;  /* 0x0000007f12ff7812 */ /* 0x040fe2000784c0ff */
[----:B------:R-:W-:Y:S01]  /*68b0*/  ULDC UR6, c[0x0][0x658] ;  /* 0x0001960000067ab9 */ /* 0x000fe20000000800 */
[----:B------:R-:W-:Y:S01]  /*68c0*/  ULDC UR5, c[0x0][0x10] ;  /* 0x0000040000057ab9 */ /* 0x000fe20000000800 */
[----:B------:R-:W-:Y:S01]  /*68d0*/  UMOV UR7, 0xffffffff ;  /* 0xffffffff00077882 */ /* 0x000fe20000000000 */
[----:B------:R-:W-:Y:S01]  /*68e0*/  UMOV UR8, 0x1 ;  /* 0x0000000100087882 */ /* 0x000fe20000000000 */
[----:B------:R-:W-:Y:S01]  /*68f0*/  UIMAD.WIDE.U32 UR4, UR4, UR5, URZ ;  /* 0x00000005040472a5 */ /* 0x000fe2000f8e003f */
[----:B------:R-:W-:Y:S01]  /*6900*/  LOP3.LUT P0, RZ, R18, 0x1f, RZ, 0xc0, !PT ;  /* 0x0000001f12ff7812 */ /* 0x000fe2000780c0ff */
[----:B------:R-:W-:Y:S01]  /*6910*/  USHF.L.U32 UR7, UR7, UR6, URZ ;  /* 0x0000000607077299 */ /* 0x000fe2000800063f */
[----:B------:R-:W-:Y:S01]  /*6920*/  BSSY B0, `(.L_x_162) ;  /* 0x00000be000007945 */ /* 0x000fe20003800000 */
[----:B------:R-:W-:Y:S01]  /*6930*/  USHF.L.U32 UR18, UR8, UR6, URZ ;  /* 0x0000000608127299 */ /* 0x000fe2000800063f */
[----:B------:R-:W-:Y:S01]  /*6940*/  IMAD.MOV.U32 R11, RZ, RZ, 0x1 ;  /* 0x00000001ff0b7424 */ /* 0x000fe200078e00ff */
[----:B------:R-:W-:Y:S01]  /*6950*/  LOP3.LUT R18, R19, 0x2, RZ, 0xfc, !PT ;  /* 0x0000000213127812 */ /* 0x000fe200078efcff */
[----:B------:R-:W-:Y:S01]  /*6960*/  ULDC UR6, c[0x0][0x14] ;  /* 0x0000050000067ab9 */ /* 0x000fe20000000800 */
[----:B------:R-:W-:Y:S01]  /*6970*/  PLOP3.LUT P0, PT, P0, P2, PT, 0x8a, 0x0 ;  /* 0x000000000000781c */ /* 0x000fe20000705172 */
[----:B------:R-:W-:-:S02]  /*6980*/  UIMAD.WIDE.U32 UR20, UR4, UR6, URZ ;  /* 0x00000006041472a5 */ /* 0x000fc4000f8e003f */
[----:B------:R-:W-:Y:S02]  /*6990*/  UIMAD UR13, UR5, UR6, URZ ;  /* 0x00000006050d72a4 */ /* 0x000fe4000f8e023f */
[----:B------:R-:W-:Y:S01]  /*69a0*/  ULOP3.LUT UR17, URZ, UR7, URZ, 0x33, !UPT ;  /* 0x000000073f117292 */ /* 0x000fe2000f8e333f */
[----:B0-----:R-:W-:Y:S01]  /*69b0*/  VIADD R0, R0, 0x1f ;  /* 0x0000001f00007836 */ /* 0x001fe20000000000 */
[----:B------:R-:W-:Y:S01]  /*69c0*/  UIADD3 UR13, UR21, UR13, URZ ;  /* 0x0000000d150d7290 */ /* 0x000fe2000fffe03f */
[----:B------:R-:W-:-:S03]  /*69d0*/  ULDC.64 UR22, c[0x0][0x198] ;  /* 0x0000660000167ab9 */ /* 0x000fc60000000a00 */
[----:B------:R-:W-:-:S04]  /*69e0*/  SHF.R.S32.HI R3, RZ, 0x1f, R0 ;  /* 0x0000001fff037819 */ /* 0x000fc80000011400 */
[----:B------:R-:W-:Y:S01]  /*69f0*/  LEA.HI R3, R3, R0, RZ, 0x5 ;  /* 0x0000000003037211 */ /* 0x000fe200078f28ff */
[----:B------:R-:W-:-:S03]  /*6a00*/  IMAD.MOV.U32 R0, RZ, RZ, RZ ;  /* 0x000000ffff007224 */ /* 0x000fc600078e00ff */
[----:B------:R-:W-:Y:S01]  /*6a10*/  SHF.R.S32.HI R13, RZ, 0x5, R3 ;  /* 0x00000005ff0d7819 */ /* 0x000fe20000011403 */
[----:B------:R-:W-:-:S04]  /*6a20*/  IMAD.MOV.U32 R3, RZ, RZ, 0x1 ;  /* 0x00000001ff037424 */ /* 0x000fc800078e00ff */
[----:B------:R-:W-:-:S07]  /*6a30*/  VIADD R10, R13, 0x1 ;  /* 0x000000010d0a7836 */ /* 0x000fce0000000000 */
.L_x_174:
[----:B------:R-:W-:-:S03]  /*6a40*/  UMOV UR4, 0xffffffff ;  /* 0xffffffff00047882 */ /* 0x000fc60000000000 */
[----:B------:R-:W-:Y:S05]  /*6a50*/  BRA.DIV UR4, `(.L_x_163) ;  /* 0x0000000e04507947 */ /* 0x000fea000b800000 */
[----:B------:R-:W-:-:S13]  /*6a60*/  ELECT P6, URZ, PT ;  /* 0x00000000003f782f */ /* 0x000fda00038c0000 */
.L_x_183:
[----:B------:R-:W0:Y:S01]  /*6a70*/  LDC R4, c[0x0][0x28c] ;  /* 0x0000a300ff047b82 */ /* 0x000e220000000800 */
[----:B------:R-:W-:Y:S01]  /*6a80*/  BSSY B1, `(.L_x_164) ;  /* 0x0000035000017945 */ /* 0x000fe20003800000 */
[----:B0-----:R-:W-:-:S13]  /*6a90*/  ISETP.LT.OR P6, PT, R4, 0x1, !P6 ;  /* 0x000000010400780c */ /* 0x001fda00077c1670 */
[----:B------:R-:W-:Y:S05]  /*6aa0*/  @P6 BRA `(.L_x_165) ;  /* 0x0000000000c86947 */ /* 0x000fea0003800000 */
[----:B------:R-:W-:Y:S02]  /*6ab0*/  IMAD.SHL.U32 R14, R9, 0x80, RZ ;  /* 0x00000080090e7824 */ /* 0x000fe400078e00ff */
[----:B------:R-:W-:Y:S02]  /*6ac0*/  IMAD.SHL.U32 R15, R7, 0x80, RZ ;  /* 0x00000080070f7824 */ /* 0x000fe400078e00ff */
[----:B------:R-:W-:Y:S02]  /*6ad0*/  IMAD.MOV.U32 R20, RZ, RZ, RZ ;  /* 0x000000ffff147224 */ /* 0x000fe400078e00ff */
[----:B------:R-:W-:Y:S02]  /*6ae0*/  IMAD.MOV.U32 R4, RZ, RZ, R10 ;  /* 0x000000ffff047224 */ /* 0x000fe400078e000a */
[----:B------:R-:W-:Y:S02]  /*6af0*/  IMAD.MOV.U32 R5, RZ, RZ, R3 ;  /* 0x000000ffff057224 */ /* 0x000fe400078e0003 */
[----:B------:R-:W-:-:S07]  /*6b00*/  IMAD.MOV.U32 R6, RZ, RZ, R0 ;  /* 0x000000ffff067224 */ /* 0x000fce00078e0000 */
.L_x_169:
[----:B------:R-:W0:Y:S01]  /*6b10*/  S2R R12, SR_CgaCtaId ;  /* 0x00000000000c7919 */ /* 0x000e220000008800 */
[----:B------:R-:W-:Y:S01]  /*6b20*/  MOV R7, 0x400 ;  /* 0x0000040000077802 */ /* 0x000fe20000000f00 */
[----:B------:R-:W1:Y:S03]  /*6b30*/  @!P2 LDC R9, c[0x0][0x500] ;  /* 0x00014000ff09ab82 */ /* 0x000e660000000800 */
[----:B0-----:R-:W-:Y:S02]  /*6b40*/  LEA R21, R12, R7, 0x18 ;  /* 0x000000070c157211 */ /* 0x001fe400078ec0ff */
[----:B------:R-:W-:-:S03]  /*6b50*/  SHF.L.U32 R7, R5, 0x1f, RZ ;  /* 0x0000001f05077819 */ /* 0x000fc600000006ff */
[----:B------:R-:W-:-:S04]  /*6b60*/  IMAD R12, R6, 0x8, R21 ;  /* 0x00000008060c7824 */ /* 0x000fc800078e0215 */
[----:B------:R-:W0:Y:S02]  /*6b70*/  SYNCS.PHASECHK.TRANS64.TRYWAIT P1, [R12+URZ+0x10], R7 ;  /* 0x000010070c0075a7 */ /* 0x000e24000802017f */
[----:B01----:R-:W-:Y:S05]  /*6b80*/  @!P1 BRA `(.L_x_166) ;  /* 0x0000000c00249947 */ /* 0x003fea0003800000 */
.L_x_184:
[----:B0-----:R-:W-:Y:S01]  /*6b90*/  PRMT R7, R18, 0x9910, RZ ;  /* 0x0000991012077816 */ /* 0x001fe200000000ff */
[----:B------:R0:W-:Y:S03]  /*6ba0*/  @!P2 SYNCS.ARRIVE.TRANS64 RZ, [R12+URZ], R9 ;  /* 0x000000090cffa9a7 */ /* 0x0001e6000800003f */
[----:B------:R-:W-:-:S13]  /*6bb0*/  ISETP.NE.AND P1, PT, R7, 0x2, PT ;  /* 0x000000020700780c */ /* 0x000fda0003f25270 */
[----:B0-----:R-:W-:Y:S05]  /*6bc0*/  @P1 BRA `(.L_x_167) ;  /* 0x0000000000041947 */ /* 0x001fea0003800000 */
[----:B------:R-:W-:Y:S01]  /*6bd0*/  BPT.TRAP 0x1 ;  /* 0x000000040000795c */ /* 0x000fe20000300000 */
.L_x_167:
[----:B------:R-:W-:Y:S05]  /*6be0*/  @P0 BRA `(.L_x_168) ;  /* 0x0000000000040947 */ /* 0x000fea0003800000 */
[----:B------:R-:W-:Y:S01]  /*6bf0*/  BPT.TRAP 0x1 ;  /* 0x000000040000795c */ /* 0x000fe20000300000 */
.L_x_168:
[----:B------:R-:W-:Y:S01]  /*6c00*/  IMAD R21, R6, 0x2000, R21 ;  /* 0x0000200006157824 */ /* 0x000fe200078e0215 */
[----:B------:R-:W-:Y:S01]  /*6c10*/  R2UR UR9, R12 ;  /* 0x000000000c0972ca */ /* 0x000fe200000e0000 */
[----:B------:R-:W-:Y:S01]  /*6c20*/  VIADD R4, R4, 0xffffffff ;  /* 0xffffffff04047836 */ /* 0x000fe20000000000 */
[----:B------:R-:W-:Y:S01]  /*6c30*/  UIADD3 UR4, UP0, UR22, 0xf0, URZ ;  /* 0x000000f016047890 */ /* 0x000fe2000ff1e03f */
[----:B------:R-:W-:Y:S01]  /*6c40*/  R2UR UR11, R15 ;  /* 0x000000000f0b72ca */ /* 0x000fe200000e0000 */
[----:B------:R-:W-:Y:S01]  /*6c50*/  UIADD3 UR24, UP1, UR22, 0x1f0, URZ ;  /* 0x000001f016187890 */ /* 0x000fe2000ff3e03f */
[----:B------:R-:W-:Y:S01]  /*6c60*/  R2UR UR8, R21 ;  /* 0x00000000150872ca */ /* 0x000fe200000e0000 */
[----:B------:R-:W-:Y:S01]  /*6c70*/  UIADD3.X UR5, URZ, UR23, URZ, UP0, !UPT ;  /* 0x000000173f057290 */ /* 0x000fe200087fe43f */
[----:B------:R-:W-:Y:S01]  /*6c80*/  R2UR UR10, R20 ;  /* 0x00000000140a72ca */ /* 0x000fe200000e0000 */
[----:B------:R-:W-:Y:S01]  /*6c90*/  VIADD R6, R6, 0x1 ;  /* 0x0000000106067836 */ /* 0x000fe20000000000 */
[----:B------:R-:W-:Y:S01]  /*6ca0*/  R2UR UR12, R8 ;  /* 0x00000000080c72ca */ /* 0x000fe200000e0000 */
[----:B------:R-:W-:Y:S01]  /*6cb0*/  UIADD3.X UR25, URZ, UR23, URZ, UP1, !UPT ;  /* 0x000000173f197290 */ /* 0x000fe20008ffe43f */
[----:B------:R-:W-:Y:S01]  /*6cc0*/  R2UR UR19, R14 ;  /* 0x000000000e1372ca */ /* 0x000fe200000e0000 */
[----:B------:R-:W-:Y:S01]  /*6cd0*/  UMOV UR6, 0x0 ;  /* 0x0000000000067882 */ /* 0x000fe20000000000 */
[----:B------:R-:W-:Y:S01]  /*6ce0*/  ISETP.GT.AND P3, PT, R4, 0x1, PT ;  /* 0x000000010400780c */ /* 0x000fe20003f64270 */
[----:B------:R-:W-:Y:S01]  /*6cf0*/  UMOV UR7, 0x10000000 ;  /* 0x1000000000077882 */ /* 0x000fe20000000000 */
[----:B------:R-:W-:Y:S01]  /*6d00*/  ISETP.NE.AND P1, PT, R6, 0x2, PT ;  /* 0x000000020600780c */ /* 0x000fe20003f25270 */
[----:B------:R-:W-:-:S02]  /*6d10*/  VIADD R20, R20, 0x20 ;  /* 0x0000002014147836 */ /* 0x000fc40000000000 */
[----:B------:R-:W-:Y:S01]  /*6d20*/  UIADD3 UR14, UR8, 0x100, URZ ;  /* 0x00000100080e7890 */ /* 0x000fe2000fffe03f */
[----:B------:R-:W-:Y:S01]  /*6d30*/  SEL R12, RZ, 0x1, P1 ;  /* 0x00000001ff0c7807 */ /* 0x000fe20000800000 */
[----:B------:R-:W-:Y:S01]  /*6d40*/  UIADD3 UR15, UR8, 0x4100, URZ ;  /* 0x00004100080f7890 */ /* 0x000fe2000fffe03f */
[----:B------:R-:W-:Y:S02]  /*6d50*/  SEL R6, R6, RZ, P1 ;  /* 0x000000ff06067207 */ /* 0x000fe40000800000 */
[----:B------:R-:W-:Y:S02]  /*6d60*/  LOP3.LUT R5, R5, R12, RZ, 0x3c, !PT ;  /* 0x0000000c05057212 */ /* 0x000fe400078e3cff */
[----:B------:R-:W-:Y:S02]  /*6d70*/  UMOV UR8, UR14 ;  /* 0x0000000e00087c82 */ /* 0x000fe40008000000 */
[----:B------:R0:W-:Y:S02]  /*6d80*/  UTMALDG.3D [UR8], [UR4], desc[UR6] ;  /* 0x00000608040075b4 */ /* 0x0001e40008011000 */
[----:B0-----:R-:W-:Y:S01]  /*6d90*/  UMOV UR8, UR15 ;  /* 0x0000000f00087c82 */ /* 0x001fe20008000000 */
[----:B------:R-:W-:-:S02]  /*6da0*/  UMOV UR11, UR19 ;  /* 0x00000013000b7c82 */ /* 0x000fc40008000000 */
[----:B------:R0:W-:Y:S02]  /*6db0*/  UTMALDG.3D [UR8], [UR24], desc[UR6] ;  /* 0x00000608180075b4 */ /* 0x0001e40008011000 */
[----:B0-----:R-:W-:Y:S05]  /*6dc0*/  @P3 BRA `(.L_x_169) ;  /* 0xfffffffc00503947 */ /* 0x001fea000383ffff */
.L_x_165:
[----:B------:R-:W-:Y:S05]  /*6dd0*/  BSYNC B1 ;  /* 0x0000000000017941 */ /* 0x000fea0003800000 */
.L_x_164:
[----:B------:R-:W-:Y:S01]  /*6de0*/  LOP3.LUT P3, RZ, R11, 0xff, RZ, 0xc0, !PT ;  /* 0x000000ff0bff7812 */ /* 0x000fe2000786c0ff */
[----:B------:R-:W-:Y:S01]  /*6df0*/  IMAD.IADD R0, R13, 0x1, R0 ;  /* 0x000000010d007824 */ /* 0x000fe200078e0200 */
[----:B------:R-:W-:Y:S01]  /*6e00*/  IADD3 R16, P4, R16, UR20, RZ ;  /* 0x0000001410107c10 */ /* 0x000fe2000ff9e0ff */
[----:B------:R-:W-:Y:S01]  /*6e10*/  ULDC.64 UR4, c[0x0][0x650] ;  /* 0x0001940000047ab9 */ /* 0x000fe20000000a00 */
[----:B------:R-:W-:Y:S01]  /*6e20*/  BSSY B1, `(.L_x_170) ;  /* 0x000006b000017945 */ /* 0x000fe20003800000 */
[----:B------:R-:W-:Y:S01]  /*6e30*/  IMAD.MOV.U32 R7, RZ, RZ, -0x1 ;  /* 0xffffffffff077424 */ /* 0x000fe200078e00ff */
[----:B------:R-:W-:Y:S01]  /*6e40*/  SHF.R.U32.HI R4, RZ, 0x1, R0 ;  /* 0x00000001ff047819 */ /* 0x000fe20000011600 */
[----:B------:R-:W-:Y:S01]  /*6e50*/  IMAD.MOV.U32 R9, RZ, RZ, -0x1 ;  /* 0xffffffffff097424 */ /* 0x000fe200078e00ff */
[----:B------:R-:W-:Y:S01]  /*6e60*/  ISETP.GT.U32.AND P1, PT, R0, 0x1, PT ;  /* 0x000000010000780c */ /* 0x000fe20003f24070 */
[----:B------:R-:W-:Y:S01]  /*6e70*/  IMAD.MOV.U32 R8, RZ, RZ, -0x1 ;  /* 0xffffffffff087424 */ /* 0x000fe200078e00ff */
[----:B------:R-:W-:-:S02]  /*6e80*/  LOP3.LUT R4, R4, 0x1, RZ, 0xc0, !PT ;  /* 0x0000000104047812 */ /* 0x000fc400078ec0ff */
[----:B------:R-:W-:Y:S01]  /*6e90*/  ISETP.LT.U32.AND P1, PT, R13, 0x2, P1 ;  /* 0x000000020d00780c */ /* 0x000fe20000f21070 */
[----:B------:R-:W0:Y:S01]  /*6ea0*/  @P3 S2R R6, SR_CgaCtaId ;  /* 0x0000000000063919 */ /* 0x000e220000008800 */
[----:B------:R-:W-:Y:S02]  /*6eb0*/  @P3 MOV R5, 0x400 ;  /* 0x0000040000053802 */ /* 0x000fe40000000f00 */
[----:B------:R-:W-:Y:S02]  /*6ec0*/  IADD3.X R17, R17, UR13, RZ, P4, !PT ;  /* 0x0000000d11117c10 */ /* 0x000fe4000a7fe4ff */
[----:B------:R-:W-:Y:S02]  /*6ed0*/  ISETP.GE.U32.AND P4, PT, R16, UR4, PT ;  /* 0x0000000410007c0c */ /* 0x000fe4000bf86070 */
[----:B------:R-:W-:Y:S02]  /*6ee0*/  LOP3.LUT R0, R0, 0x1, RZ, 0xc0, !PT ;  /* 0x0000000100007812 */ /* 0x000fe400078ec0ff */
[----:B------:R-:W-:-:S02]  /*6ef0*/  PRMT R11, RZ, 0x7610, R11 ;  /* 0x00007610ff0b7816 */ /* 0x000fc4000000000b */
[----:B0-----:R-:W-:-:S04]  /*6f00*/  @P3 LEA R5, R6, R5, 0x18 ;  /* 0x0000000506053211 */ /* 0x001fc800078ec0ff */
[----:B------:R0:W-:Y:S01]  /*6f10*/  @P3 SYNCS.ARRIVE.TRANS64.A1T0 RZ, [R5+URZ+0x38], RZ ;  /* 0x000038ff05ff39a7 */ /* 0x0001e2000810003f */
[----:B------:R-:W-:Y:S02]  /*6f20*/  ISETP.NE.U32.AND P3, PT, R4, 0x1, PT ;  /* 0x000000010400780c */ /* 0x000fe40003f65070 */
[----:B------:R-:W-:Y:S02]  /*6f30*/  SEL R4, RZ, 0x1, !P1 ;  /* 0x00000001ff047807 */ /* 0x000fe40004800000 */
[----:B------:R-:W-:Y:S02]  /*6f40*/  ISETP.GE.U32.AND.EX P1, PT, R17, UR5, PT, P4 ;  /* 0x0000000511007c0c */ /* 0x000fe4000bf26140 */
[----:B------:R-:W-:-:S04]  /*6f50*/  ISETP.GT.U32.AND P3, PT, R13, 0x1, !P3 ;  /* 0x000000010d00780c */ /* 0x000fc80005f64070 */
[----:B0-----:R-:W-:-:S04]  /*6f60*/  SEL R5, RZ, 0x1, !P3 ;  /* 0x00000001ff057807 */ /* 0x001fc80005800000 */
[--C-:B------:R-:W-:Y:S02]  /*6f70*/  LOP3.LUT R3, R5, R3, R4.reuse, 0x96, !PT ;  /* 0x0000000305037212 */ /* 0x100fe400078e9604 */
[----:B------:R-:W-:Y:S01]  /*6f80*/  PRMT R4, RZ, 0x7610, R4 ;  /* 0x00007610ff047816 */ /* 0x000fe20000000004 */
[----:B------:R-:W-:Y:S06]  /*6f90*/  @P1 BRA `(.L_x_171) ;  /* 0x00000004004c1947 */ /* 0x000fec0003800000 */
[----:B------:R-:W-:Y:S01]  /*6fa0*/  ULDC.64 UR4, c[0x0][0x628] ;  /* 0x00018a0000047ab9 */ /* 0x000fe20000000a00 */
[----:B------:R-:W0:Y:S01]  /*6fb0*/  S2R R14, SR_CTAID.X ;  /* 0x00000000000e7919 */ /* 0x000e220000002500 */
[----:B------:R-:W-:Y:S01]  /*6fc0*/  ISETP.NE.U32.AND P1, PT, RZ, UR4, PT ;  /* 0x00000004ff007c0c */ /* 0x000fe2000bf25070 */
[----:B------:R-:W-:Y:S01]  /*6fd0*/  ULDC UR7, c[0x0][0x630] ;  /* 0x00018c0000077ab9 */ /* 0x000fe20000000800 */
[----:B------:R-:W-:Y:S01]  /*6fe0*/  IMAD.MOV.U32 R4, RZ, RZ, R16 ;  /* 0x000000ffff047224 */ /* 0x000fe200078e0010 */
[----:B------:R-:W1:Y:S01]  /*6ff0*/  S2R R12, SR_CTAID.Y ;  /* 0x00000000000c7919 */ /* 0x000e620000002600 */
[----:B------:R-:W-:Y:S01]  /*7000*/  ISETP.NE.AND.EX P1, PT, RZ, UR5, PT, P1 ;  /* 0x00000005ff007c0c */ /* 0x000fe2000bf25310 */
[----:B------:R-:W-:-:S12]  /*7010*/  IMAD.MOV.U32 R5, RZ, RZ, R17 ;  /* 0x000000ffff057224 */ /* 0x000fd800078e0011 */
[----:B------:R-:W-:Y:S05]  /*7020*/  @!P1 BRA `(.L_x_172) ;  /* 0x0000000000289947 */ /* 0x000fea0003800000 */
[----:B------:R-:W-:Y:S02]  /*7030*/  ULDC UR6, c[0x0][0x634] ;  /* 0x00018d0000067ab9 */ /* 0x000fe40000000800 */
[----:B------:R-:W-:-:S05]  /*7040*/  IADD3 R9, P1, R16, UR6, RZ ;  /* 0x0000000610097c10 */ /* 0x000fca000ff3e0ff */
[----:B------:R-:W-:-:S04]  /*7050*/  IMAD.X R15, RZ, RZ, R17, P1 ;  /* 0x000000ffff0f7224 */ /* 0x000fc800008e0611 */
[----:B------:R-:W-:-:S04]  /*7060*/  IMAD.WIDE.U32 R6, R15, UR4, RZ ;  /* 0x000000040f067c25 */ /* 0x000fc8000f8e00ff */
[----:B------:R-:W-:-:S04]  /*7070*/  IMAD.WIDE.U32 R6, P1, R9, UR5, R6 ;  /* 0x0000000509067c25 */ /* 0x000fc8000f820006 */
[----:B------:R-:W-:-:S04]  /*7080*/  IMAD.WIDE.U32 R8, R9, UR4, RZ ;  /* 0x0000000409087c25 */ /* 0x000fc8000f8e00ff */
[----:B------:R-:W-:Y:S01]  /*7090*/  IMAD.X R5, RZ, RZ, RZ, P1 ;  /* 0x000000ffff057224 */ /* 0x000fe200008e06ff */
[----:B------:R-:W-:Y:S01]  /*70a0*/  IADD3 RZ, P1, R9, R6, RZ ;  /* 0x0000000609ff7210 */ /* 0x000fe20007f3e0ff */
[----:B------:R-:W-:-:S04]  /*70b0*/  IMAD.MOV.U32 R4, RZ, RZ, R7 ;  /* 0x000000ffff047224 */ /* 0x000fc800078e0007 */
[----:B------:R-:W-:-:S08]  /*70c0*/  IMAD.WIDE.U32.X R4, R15, UR5, R4, P1 ;  /* 0x000000050f047c25 */ /* 0x000fd000088e0404 */
.L_x_172:
[--C-:B------:R-:W-:Y:S01]  /*70d0*/  SHF.R.U64 R8, R4, UR7, R5.reuse ;  /* 0x0000000704087c19 */ /* 0x100fe20008001205 */
[----:B------:R-:W-:Y:S01]  /*70e0*/  ULDC.64 UR4, c[0x0][0x620] ;  /* 0x0001880000047ab9 */ /* 0x000fe20000000a00 */
[----:B------:R-:W-:Y:S01]  /*70f0*/  SHF.R.U32.HI R4, RZ, UR7, R5 ;  /* 0x00000007ff047c19 */ /* 0x000fe20008011605 */
[----:B------:R-:W2:Y:S01]  /*7100*/  LDC R25, c[0x0][0x144] ;  /* 0x00005100ff197b82 */ /* 0x000ea20000000800 */
[----:B------:R-:W-:Y:S01]  /*7110*/  IADD3 R7, P1, RZ, -R8, RZ ;  /* 0x80000008ff077210 */ /* 0x000fe20007f3e0ff */
[----:B------:R-:W-:Y:S01]  /*7120*/  ULDC.64 UR8, c[0x0][0x640] ;  /* 0x0001900000087ab9 */ /* 0x000fe20000000a00 */
[----:B0-----:R-:W-:Y:S01]  /*7130*/  I2FP.F32.U32 R9, R14 ;  /* 0x0000000e00097245 */ /* 0x001fe20000201000 */
[----:B------:R-:W-:Y:S02]  /*7140*/  ULDC UR6, c[0x0][0x608] ;  /* 0x0001820000067ab9 */ /* 0x000fe40000000800 */
[----:B------:R-:W-:Y:S01]  /*7150*/  IMAD.X R4, RZ, RZ, ~R4, P1 ;  /* 0x000000ffff047224 */ /* 0x000fe200008e0e04 */
[----:B------:R-:W-:Y:S01]  /*7160*/  ISETP.NE.U32.AND P1, PT, RZ, UR8, PT ;  /* 0x00000008ff007c0c */ /* 0x000fe2000bf25070 */
[----:B------:R-:W0:Y:S02]  /*7170*/  LDC R21, c[0x0][0x148] ;  /* 0x00005200ff157b82 */ /* 0x000e240000000800 */
[----:B------:R-:W-:Y:S01]  /*7180*/  IMAD R6, R4, UR4, RZ ;  /* 0x0000000404067c24 */ /* 0x000fe2000f8e02ff */
[----:B------:R-:W-:Y:S01]  /*7190*/  ISETP.NE.AND.EX P1, PT, RZ, UR9, PT, P1 ;  /* 0x00000009ff007c0c */ /* 0x000fe2000bf25310 */
[----:B------:R-:W-:Y:S01]  /*71a0*/  IMAD.WIDE.U32 R4, R7, UR4, R16 ;  /* 0x0000000407047c25 */ /* 0x000fe2000f8e0010 */
[----:B------:R-:W-:-:S03]  /*71b0*/  ULDC UR4, c[0x0][0x150] ;  /* 0x0000540000047ab9 */ /* 0x000fc60000000800 */
[----:B------:R-:W-:Y:S02]  /*71c0*/  IMAD R7, R7, UR5, R6 ;  /* 0x0000000507077c24 */ /* 0x000fe4000f8e0206 */
[----:B------:R-:W-:Y:S01]  /*71d0*/  FMUL R6, R9, UR4 ;  /* 0x0000000409067c20 */ /* 0x000fe20008400000 */
[----:B------:R-:W-:Y:S01]  /*71e0*/  ULDC UR4, c[0x0][0x618] ;  /* 0x0001860000047ab9 */ /* 0x000fe20000000800 */
[----:B------:R-:W-:Y:S01]  /*71f0*/  ULDC UR5, c[0x0][0x154] ;  /* 0x0000550000057ab9 */ /* 0x000fe20000000800 */
[----:B------:R-:W-:-:S03]  /*7200*/  IMAD.IADD R5, R5, 0x1, R7 ;  /* 0x0000000105057824 */ /* 0x000fc600078e0207 */
[----:B------:R-:W3:Y:S02]  /*7210*/  F2I.U32.TRUNC.NTZ R6, R6 ;  /* 0x0000000600067305 */ /* 0x000ee4000020f000 */
[----:B------:R-:W-:Y:S02]  /*7220*/  SHF.R.U64 R9, R4, UR4, R5 ;  /* 0x0000000404097c19 */ /* 0x000fe40008001205 */
[----:B-1----:R-:W-:-:S05]  /*7230*/  I2FP.F32.U32 R4, R12 ;  /* 0x0000000c00047245 */ /* 0x002fca0000201000 */
[----:B------:R-:W-:Y:S01]  /*7240*/  FMUL R22, R4, UR5 ;  /* 0x0000000504167c20 */ /* 0x000fe20008400000 */
[----:B------:R-:W-:Y:S01]  /*7250*/  SHF.R.U32.HI R4, RZ, UR4, R5 ;  /* 0x00000004ff047c19 */ /* 0x000fe20008011605 */
[----:B------:R-:W-:-:S03]  /*7260*/  ULDC UR4, c[0x0][0x658] ;  /* 0x0001960000047ab9 */ /* 0x000fc60000000800 */
[--C-:B------:R-:W-:Y:S01]  /*7270*/  SHF.R.U64 R20, R9, UR6, R4.reuse ;  /* 0x0000000609147c19 */ /* 0x100fe20008001204 */
[----:B------:R-:W1:Y:S01]  /*7280*/  F2I.U32.TRUNC.NTZ R22, R22 ;  /* 0x0000001600167305 */ /* 0x000e62000020f000 */
[----:B------:R-:W-:Y:S01]  /*7290*/  SHF.R.U32.HI R5, RZ, UR6, R4 ;  /* 0x00000006ff057c19 */ /* 0x000fe20008011604 */
[----:B---3--:R-:W-:-:S03]  /*72a0*/  IMAD.MOV R6, RZ, RZ, -R6 ;  /* 0x000000ffff067224 */ /* 0x008fc600078e0a06 */
[--C-:B------:R-:W-:Y:S01]  /*72b0*/  SHF.R.U64 R15, R20, UR4, R5.reuse ;  /* 0x00000004140f7c19 */ /* 0x100fe20008001205 */
[----:B--2---:R-:W-:Y:S01]  /*72c0*/  IMAD R14, R25, R6, R14 ;  /* 0x00000006190e7224 */ /* 0x004fe200078e020e */
[----:B------:R-:W-:-:S03]  /*72d0*/  SHF.R.U32.HI R23, RZ, UR4, R5 ;  /* 0x00000004ff177c19 */ /* 0x000fc60008011605 */
[----:B------:R-:W-:Y:S02]  /*72e0*/  IMAD.MOV.U32 R4, RZ, RZ, R15 ;  /* 0x000000ffff047224 */ /* 0x000fe400078e000f */
[----:B------:R-:W-:Y:S01]  /*72f0*/  IMAD.MOV.U32 R5, RZ, RZ, R23 ;  /* 0x000000ffff057224 */ /* 0x000fe200078e0017 */
[----:B-1----:R-:W-:Y:S06]  /*7300*/  @!P1 BRA `(.L_x_173) ;  /* 0x0000000000289947 */ /* 0x002fec0003800000 */
[----:B------:R-:W-:Y:S02]  /*7310*/  ULDC UR4, c[0x0][0x64c] ;  /* 0x0001930000047ab9 */ /* 0x000fe40000000800 */
[----:B------:R-:W-:-:S05]  /*7320*/  IADD3 R5, P1, R15, UR4, RZ ;  /* 0x000000040f057c10 */ /* 0x000fca000ff3e0ff */
[----:B------:R-:W-:-:S04]  /*7330*/  IMAD.X R23, RZ, RZ, R23, P1 ;  /* 0x000000ffff177224 */ /* 0x000fc800008e0617 */
[----:B------:R-:W-:-:S04]  /*7340*/  IMAD.WIDE.U32 R6, R23, UR8, RZ ;  /* 0x0000000817067c25 */ /* 0x000fc8000f8e00ff */
[----:B------:R-:W-:-:S04]  /*7350*/  IMAD.WIDE.U32 R6, P1, R5, UR9, R6 ;  /* 0x0000000905067c25 */ /* 0x000fc8000f820006 */
[----:B------:R-:W-:-:S04]  /*7360*/  IMAD.WIDE.U32 R4, R5, UR8, RZ ;  /* 0x0000000805047c25 */ /* 0x000fc8000f8e00ff */
[----:B------:R-:W-:Y:S01]  /*7370*/  IMAD.MOV.U32 R4, RZ, RZ, R7 ;  /* 0x000000ffff047224 */ /* 0x000fe200078e0007 */
[----:B------:R-:W-:Y:S01]  /*7380*/  IADD3 RZ, P3, R5, R6, RZ ;  /* 0x0000000605ff7210 */ /* 0x000fe20007f7e0ff */
[----:B------:R-:W-:-:S04]  /*7390*/  IMAD.X R5, RZ, RZ, RZ, P1 ;  /* 0x000000ffff057224 */ /* 0x000fc800008e06ff */
[----:B------:R-:W-:-:S08]  /*73a0*/  IMAD.WIDE.U32.X R4, R23, UR9, R4, P3 ;  /* 0x0000000917047c25 */ /* 0x000fd000098e0404 */
.L_x_173:
[----:B------:R-:W-:Y:S01]  /*73b0*/  ISETP.NE.AND P1, PT, R2, 0x1, PT ;  /* 0x000000010200780c */ /* 0x000fe20003f25270 */
[----:B------:R-:W-:Y:S01]  /*73c0*/  ULDC UR4, c[0x0][0x648] ;  /* 0x0001920000047ab9 */ /* 0x000fe20000000800 */
[----:B------:R-:W-:Y:S01]  /*73d0*/  LOP3.LUT R20, R20, UR17, RZ, 0xc0, !PT ;  /* 0x0000001114147c12 */ /* 0x000fe2000f8ec0ff */
[----:B------:R-:W-:Y:S01]  /*73e0*/  IMAD.MOV R22, RZ, RZ, -R22 ;  /* 0x000000ffff167224 */ /* 0x000fe200078e0a16 */
[----:B------:R-:W-:Y:S01]  /*73f0*/  SHF.R.U64 R5, R4, UR4, R5 ;  /* 0x0000000404057c19 */ /* 0x000fe20008001205 */
[----:B------:R-:W-:Y:S01]  /*7400*/  ULDC UR4, c[0x0][0x638] ;  /* 0x00018e0000047ab9 */ /* 0x000fe20000000800 */
[----:B------:R-:W-:Y:S01]  /*7410*/  LOP3.LUT R6, R9, UR16, RZ, 0xc0, !PT ;  /* 0x0000001009067c12 */ /* 0x000fe2000f8ec0ff */
[----:B------:R-:W-:Y:S02]  /*7420*/  ULDC UR5, c[0x0][0x610] ;  /* 0x0001840000057ab9 */ /* 0x000fe40000000800 */
[----:B------:R-:W-:Y:S02]  /*7430*/  IMAD.MOV R4, RZ, RZ, -R5 ;  /* 0x000000ffff047224 */ /* 0x000fe400078e0a05 */
[----:B------:R-:W-:-:S02]  /*7440*/  IMAD R5, R5, UR18, R20 ;  /* 0x0000001205057c24 */ /* 0x000fc4000f8e0214 */
[----:B0-----:R-:W-:Y:S02]  /*7450*/  @P1 IMAD R14, R21, R22, R12 ;  /* 0x00000016150e1224 */ /* 0x001fe400078e020c */
[----:B------:R-:W-:Y:S01]  /*7460*/  IMAD R15, R4, UR4, R15 ;  /* 0x00000004040f7c24 */ /* 0x000fe2000f8e020f */
[----:B------:R-:W-:Y:S01]  /*7470*/  ULDC UR4, c[0x0][0x600] ;  /* 0x0001800000047ab9 */ /* 0x000fe20000000800 */
[----:B------:R-:W-:Y:S02]  /*7480*/  IMAD R14, R5, UR5, R14 ;  /* 0x00000005050e7c24 */ /* 0x000fe4000f8e020e */
[----:B------:R-:W-:Y:S02]  /*7490*/  IMAD R15, R15, UR4, R6 ;  /* 0x000000040f0f7c24 */ /* 0x000fe4000f8e0206 */
[----:B------:R-:W-:-:S03]  /*74a0*/  IMAD.MOV.U32 R4, RZ, RZ, 0x1 ;  /* 0x00000001ff047424 */ /* 0x000fc600078e00ff */
[----:B------:R-:W-:Y:S02]  /*74b0*/  SEL R9, R15, R14, !P1 ;  /* 0x0000000e0f097207 */ /* 0x000fe40004800000 */
[----:B------:R-:W-:-:S07]  /*74c0*/  SEL R7, R14, R15, !P1 ;  /* 0x0000000f0e077207 */ /* 0x000fce0004800000 */
.L_x_171:
[----:B------:R-:W-:Y:S05]  /*74d0*/  BSYNC B1 ;  /* 0x0000000000017941 */ /* 0x000fea0003800000 */
.L_x_170:
[----:B------:R-:W-:-:S13]  /*74e0*/  LOP3.LUT P1, RZ, R4, 0xff, RZ, 0xc0, !PT ;  /* 0x000000ff04ff7812 */ /* 0x000fda000782c0ff */
[----:B------:R-:W-:Y:S05]  /*74f0*/  @P1 BRA `(.L_x_174) ;  /* 0xfffffff400501947 */ /* 0x000fea000383ffff */
[----:B------:R-:W-:Y:S05]  /*7500*/  BSYNC B0 ;  /* 0x0000000000007941 */ /* 0x000fea0003800000 */
.L_x_162:
[----:B------:R-:W-:-:S03]  /*7510*/  UMOV UR4, 0xffffffff ;  /* 0xffffffff00047882 */ /* 0x000fc60000000000 */
[----:B------:R-:W-:Y:S05]  /*7520*/  BRA.DIV UR4, `(.L_x_175) ;  /* 0x0000000204d07947 */ /* 0x000fea000b800000 */
[----:B------:R-:W-:-:S13]  /*7530*/  ELECT P6, URZ, PT ;  /* 0x00000000003f782f */ /* 0x000fda00038c0000 */
.L_x_187:
[----:B------:R-:W-:Y:S04]  /*7540*/  BSSY B0, `(.L_x_176) ;  /* 0x0000019000007945 */ /* 0x000fe80003800000 */
[----:B------:R-:W-:Y:S05]  /*7550*/  @!P6 BRA `(.L_x_177) ;  /* 0x00000000005ce947 */ /* 0x000fea0003800000 */
[----:B------:R-:W-:-:S04]  /*7560*/  LOP3.LUT R19, R19, 0x2, RZ, 0xfc, !PT ;  /* 0x0000000213137812 */ /* 0x000fc800078efcff */
[----:B------:R-:W-:-:S13]  /*7570*/  ISETP.NE.AND P0, PT, R19, 0x3, PT ;  /* 0x000000031300780c */ /* 0x000fda0003f05270 */
[----:B------:R-:W-:Y:S05]  /*7580*/  @!P0 BRA `(.L_x_178) ;  /* 0x0000000000048947 */ /* 0x000fea0003800000 */
[----:B------:R-:W-:Y:S01]  /*7590*/  BPT.TRAP 0x1 ;  /* 0x000000040000795c */ /* 0x000fe20000300000 */
.L_x_178:
[----:B------:R-:W0:Y:S01]  /*75a0*/  S2R R5, SR_CgaCtaId ;  /* 0x0000000000057919 */ /* 0x000e220000008800 */
[----:B------:R-:W-:Y:S02]  /*75b0*/  MOV R2, 0x400 ;  /* 0x0000040000027802 */ /* 0x000fe40000000f00 */
[----:B------:R-:W-:Y:S02]  /*75c0*/  SHF.L.U32 R4, R3, 0x1f, RZ ;  /* 0x0000001f03047819 */ /* 0x000fe400000006ff */
[----:B0-----:R-:W-:-:S05]  /*75d0*/  LEA R5, R5, R2, 0x18 ;  /* 0x0000000205057211 */ /* 0x001fca00078ec0ff */
[----:B------:R-:W-:-:S04]  /*75e0*/  VIADD R5, R5, 0x10 ;  /* 0x0000001005057836 */ /* 0x000fc80000000000 */
[C---:B------:R-:W-:Y:S02]  /*75f0*/  IMAD R7, R0.reuse, 0x8, R5 ;  /* 0x0000000800077824 */ /* 0x040fe400078e0205 */
[----:B------:R-:W-:Y:S02]  /*7600*/  VIADD R0, R0, 0x1 ;  /* 0x0000000100007836 */ /* 0x000fe40000000000 */
[----:B------:R-:W0:Y:S03]  /*7610*/  SYNCS.PHASECHK.TRANS64.TRYWAIT P0, [R7+URZ], R4 ;  /* 0x00000004070075a7 */ /* 0x000e26000800017f */
[----:B------:R-:W-:-:S04]  /*7620*/  ISETP.NE.AND P1, PT, R0, 0x2, PT ;  /* 0x000000020000780c */ /* 0x000fc80003f25270 */
[----:B------:R-:W-:Y:S02]  /*7630*/  SEL R2, RZ, 0x1, P1 ;  /* 0x00000001ff027807 */ /* 0x000fe40000800000 */
[----:B------:R-:W-:Y:S02]  /*7640*/  SEL R0, R0, RZ, P1 ;  /* 0x000000ff00007207 */ /* 0x000fe40000800000 */
[----:B------:R-:W-:Y:S01]  /*7650*/  LOP3.LUT R2, R3, R2, RZ, 0x3c, !PT ;  /* 0x0000000203027212 */ /* 0x000fe200078e3cff */
[----:B0-----:R-:W-:Y:S06]  /*7660*/  @!P0 BRA `(.L_x_179) ;  /* 0x0000000000a08947 */ /* 0x001fec0003800000 */
.L_x_188:
[----:B------:R-:W-:Y:S01]  /*7670*/  IMAD R5, R0, 0x8, R5 ;  /* 0x0000000800057824 */ /* 0x000fe200078e0205 */
[----:B------:R-:W-:-:S07]  /*7680*/  SHF.L.U32 R0, R2, 0x1f, RZ ;  /* 0x0000001f02007819 */ /* 0x000fce00000006ff */
.L_x_180:
[----:B-1----:R1:W2:Y:S02]  /*7690*/  SYNCS.PHASECHK.TRANS64.TRYWAIT P0, [R5+URZ], R0 ;  /* 0x00000000050075a7 */ /* 0x0022a4000800017f */
[----:B--2---:R-:W-:Y:S05]  /*76a0*/  @!P0 NANOSLEEP.SYNCS 0x989680 ;  /* 0x009896800000895d */ /* 0x004fea0003900000 */
[----:B------:R-:W2:Y:S02]  /*76b0*/  @!P0 SYNCS.PHASECHK.TRANS64 P0, [R5+URZ], R0 ;  /* 0x00000000050085a7 */ /* 0x000ea4000800007f */
[----:B--2---:R-:W-:Y:S05]  /*76c0*/  @!P0 BRA `(.L_x_180) ;  /* 0xfffffffc00f08947 */ /* 0x004fea000383ffff */
.L_x_177:
[----:B------:R-:W-:Y:S05]  /*76d0*/  BSYNC B0 ;  /* 0x0000000000007941 */ /* 0x000fea0003800000 */
.L_x_176:
[----:B------:R-:W-:Y:S05]  /*76e0*/  EXIT ;  /* 0x000000000000794d */ /* 0x000fea0003800000 */
.L_x_17:
[----:B---3--:R3:W4:Y:S02]  /*76f0*/  SYNCS.PHASECHK.TRANS64.TRYWAIT P1, [R3+URZ], R0 ;  /* 0x00000000030075a7 */ /* 0x008724000802017f */
[----:B----4-:R-:W-:Y:S05]  /*7700*/  @!P1 NANOSLEEP.SYNCS 0x989680 ;  /* 0x009896800000995d */ /* 0x010fea0003900000 */
[----:B------:R-:W4:Y:S02]  /*7710*/  @!P1 SYNCS.PHASECHK.TRANS64 P1, [R3+URZ], R0 ;  /* 0x00000000030095a7 */ /* 0x000f24000802007f */
[----:B----4-:R-:W-:Y:S05]  /*7720*/  @!P1 BRA `(.L_x_17) ;  /* 0xfffffffc00f09947 */ /* 0x010fea000383ffff */
[----:B------:R-:W-:Y:S05]  /*7730*/  BRA `(.L_x_16) ;  /* 0xffffff9800a47947 */ /* 0x000fea000383ffff */
.L_x_22:
[----:B-1----:R-:W-:-:S04]  /*7740*/  IMAD.U32 R4, RZ, RZ, UR4 ;  /* 0x00000004ff047e24 */ /* 0x002fc8000f8e00ff */
[----:B------:R1:W2:Y:S03]  /*7750*/  SYNCS.PHASECHK.TRANS64.TRYWAIT P1, [R4+URZ], R3 ;  /* 0x00000003040075a7 */ /* 0x0002a6000802017f */
[----:B--2---:R-:W-:Y:S05]  /*7760*/  @!P1 NANOSLEEP.SYNCS 0x989680 ;  /* 0x009896800000995d */ /* 0x004fea0003900000 */
[----:B------:R-:W2:Y:S02]  /*7770*/  @!P1 SYNCS.PHASECHK.TRANS64 P1, [R4+URZ], R3 ;  /* 0x00000003040095a7 */ /* 0x000ea4000802007f */
[----:B--2---:R-:W-:Y:S05]  /*7780*/  @!P1 BRA `(.L_x_22) ;  /* 0xfffffffc00ec9947 */ /* 0x004fea000383ffff */
[----:B------:R-:W-:Y:S05]  /*7790*/  BRA `(.L_x_21) ;  /* 0xffffff9c00447947 */ /* 0x000fea000383ffff */
.L_x_163:
[----:B------:R-:W-:Y:S01]  /*77a0*/  BSSY B1, `(.L_x_181) ;  /* 0x0000006000017945 */ /* 0x000fe20003800000 */
[----:B------:R-:W-:-:S07]  /*77b0*/  IMAD.MOV.U32 R15, RZ, RZ, -0x1 ;  /* 0xffffffffff0f7424 */ /* 0x000fce00078e00ff */
[----:B------:R-:W-:Y:S05]  /*77c0*/  WARPSYNC.COLLECTIVE R15, `(.L_x_182) ;  /* 0x000000000f0c7348 */ /* 0x000fea0003c00000 */
[----:B------:R-:W-:Y:S02]  /*77d0*/  ELECT P6, UR62, PT ;  /* 0x00000000003e782f */ /* 0x000fe400038c0000 */
[----:B------:R-:W-:Y:S01]  /*77e0*/  MOV R14, UR62 ;  /* 0x0000003e000e7c02 */ /* 0x000fe20008000f00 */
[----:B------:R-:W-:Y:S10]  /*77f0*/  ENDCOLLECTIVE ;  /* 0x000000000000791b */ /* 0x000ff40003800000 */
.L_x_182:
[----:B------:R-:W-:Y:S05]  /*7800*/  BSYNC B1 ;  /* 0x0000000000017941 */ /* 0x000fea0003800000 */
.L_x_181:
[----:B------:R-:W-:Y:S05]  /*7810*/  BRA `(.L_x_183) ;  /* 0xfffffff000947947 */ /* 0x000fea000383ffff */
.L_x_166:
[----:B0-----:R0:W1:Y:S02]  /*7820*/  SYNCS.PHASECHK.TRANS64.TRYWAIT P1, [R12+URZ+0x10], R7 ;  /* 0x000010070c0075a7 */ /* 0x001064000802017f */
[----:B-1----:R-:W-:Y:S05]  /*7830*/  @!P1 NANOSLEEP.SYNCS 0x989680 ;  /* 0x009896800000995d */ /* 0x002fea0003900000 */
[----:B------:R-:W1:Y:S02]  /*7840*/  @!P1 SYNCS.PHASECHK.TRANS64 P1, [R12+URZ+0x10], R7 ;  /* 0x000010070c0095a7 */ /* 0x000e64000802007f */
[----:B-1----:R-:W-:Y:S05]  /*7850*/  @!P1 BRA `(.L_x_166) ;  /* 0xfffffffc00f09947 */ /* 0x002fea000383ffff */
[----:B------:R-:W-:Y:S05]  /*7860*/  BRA `(.L_x_184) ;  /* 0xfffffff000c87947 */ /* 0x000fea000383ffff */
.L_x_175:
[----:B------:R-:W-:Y:S01]  /*7870*/  BSSY B0, `(.L_x_185) ;  /* 0x0000006000007945 */ /* 0x000fe20003800000 */
[----:B------:R-:W-:-:S07]  /*7880*/  IMAD.MOV.U32 R15, RZ, RZ, -0x1 ;  /* 0xffffffffff0f7424 */ /* 0x000fce00078e00ff */
[----:B------:R-:W-:Y:S05]  /*7890*/  WARPSYNC.COLLECTIVE R15, `(.L_x_186) ;  /* 0x000000000f0c7348 */ /* 0x000fea0003c00000 */
[----:B------:R-:W-:Y:S02]  /*78a0*/  ELECT P6, UR62, PT ;  /* 0x00000000003e782f */ /* 0x000fe400038c0000 */
[----:B------:R-:W-:Y:S01]  /*78b0*/  MOV R14, UR62 ;  /* 0x0000003e000e7c02 */ /* 0x000fe20008000f00 */
[----:B------:R-:W-:Y:S10]  /*78c0*/  ENDCOLLECTIVE ;  /* 0x000000000000791b */ /* 0x000ff40003800000 */
.L_x_186:
[----:B------:R-:W-:Y:S05]  /*78d0*/  BSYNC B0 ;  /* 0x0000000000007941 */ /* 0x000fea0003800000 */
.L_x_185:
[----:B------:R-:W-:Y:S05]  /*78e0*/  BRA `(.L_x_187) ;  /* 0xfffffffc00147947 */ /* 0x000fea000383ffff */
.L_x_179:
[----:B0-----:R0:W1:Y:S02]  /*78f0*/  SYNCS.PHASECHK.TRANS64.TRYWAIT P0, [R7+URZ], R4 ;  /* 0x00000004070075a7 */ /* 0x001064000800017f */
[----:B-1----:R-:W-:Y:S05]  /*7900*/  @!P0 NANOSLEEP.SYNCS 0x989680 ;  /* 0x009896800000895d */ /* 0x002fea0003900000 */
[----:B------:R-:W1:Y:S02]  /*7910*/  @!P0 SYNCS.PHASECHK.TRANS64 P0, [R7+URZ], R4 ;  /* 0x00000004070085a7 */ /* 0x000e64000800007f */
[----:B-1----:R-:W-:Y:S05]  /*7920*/  @!P0 BRA `(.L_x_179) ;  /* 0xfffffffc00f08947 */ /* 0x002fea000383ffff */
[----:B------:R-:W-:Y:S05]  /*7930*/  BRA `(.L_x_188) ;  /* 0xfffffffc004c7947 */ /* 0x000fea000383ffff */
.L_x_189:
[----:B------:R-:W-:-:S00]  /*7940*/  BRA `(.L_x_189) ;  /* 0xfffffffc00fc7947 */ /* 0x000fc0000383ffff */
[----:B------:R-:W-:-:S00]  /*7950*/  NOP ;  /* 0x0000000000007918 */ /* 0x000fc00000000000 */
        /* <DEDUP_REMOVED lines=10> */
.L_x_190:


//--------------------- .nv.global.init           --------------------------
	.section	.nv.global.init,"aw",@progbits
.nv.global.init:
	.type		$str$22,@object
	.size		$str$22,($str$23 - $str$22)
$str$22:
        /*0000*/ 	.byte	0x6b, 0x5f, 0x74, 0x69, 0x6c, 0x65, 0x5f, 0x63, 0x6f, 0x75, 0x6e, 0x74, 0x20, 0x3e, 0x3d, 0x20
        /*0010*/ 	.byte	0x31, 0x00
	.type		$str$23,@object
	.size		$str$23,(__unnamed_1 - $str$23)
$str$23:
        /*0012*/ 	.byte	0x2f, 0x74, 0x6d, 0x70, 0x2f, 0x63, 0x75, 0x74, 0x6c, 0x61, 0x73, 0x73, 0x5f, 0x73, 0x77, 0x65
        /*0022*/ 	.byte	0x65, 0x70, 0x5f, 0x73, 0x72, 0x63, 0x2f, 0x69, 0x6e, 0x63, 0x6c, 0x75, 0x64, 0x65, 0x2f, 0x63
        /*0032*/ 	.byte	0x75, 0x74, 0x6c, 0x61, 0x73, 0x73, 0x2f, 0x67, 0x65, 0x6d, 0x6d, 0x2f, 0x63, 0x6f, 0x6c, 0x6c
        /*0042*/ 	.byte	0x65, 0x63, 0x74, 0x69, 0x76, 0x65, 0x2f, 0x73, 0x6d, 0x39, 0x30, 0x5f, 0x6d, 0x6d, 0x61, 0x5f
        /*0052*/ 	.byte	0x74, 0x6d, 0x61, 0x5f, 0x67, 0x6d, 0x6d, 0x61, 0x5f, 0x73, 0x73, 0x5f, 0x77, 0x61, 0x72, 0x70
        /*0062*/ 	.byte	0x73, 0x70, 0x65, 0x63, 0x69, 0x61, 0x6c, 0x69, 0x7a, 0x65, 0x64, 0x2e, 0x68, 0x70, 0x70, 0x00
	.type		__unnamed_1,@object
	.size		__unnamed_1,(.L_0 - __unnamed_1)
__unnamed_1:
        /*0072*/ 	.byte	0x76, 0x6f, 0x69, 0x64, 0x20, 0x63, 0x75, 0x74, 0x6c, 0x61, 0x73, 0x73, 0x3a, 0x3a, 0x67, 0x65
        /* <DEDUP_REMOVED lines=179> */
        /*0bb2*/ 	.byte	0x3a, 0x69, 0x64, 0x65, 0x6e, 0x74, 0x69, 0x74, 0x79, 0x5d, 0x00
.L_0:


//--------------------- .nv.shared._ZN7cutlass13device_kernelINS_4gemm6kernel13GemmUniversalIN4cute5tupleIJiiiiEEENS1_10collective13CollectiveMmaINS1_34MainloopSm90TmaGmmaWarpSpecializedILi2ENS5_IJNS4_1CILi1EEESB_SB_EEENS1_35KernelTmaWarpSpecializedCooperativeEEENS5_IJNSA_ILi128EEESF_NSA_ILi32EEEEEENS_6half_tENS5_IJlSB_lEEESI_SJ_NS4_8TiledMMAINS4_8MMA_AtomIJNS4_4SM904GMMA26MMA_64x128x16_F32F16F16_SSILNSN_5MajorE0ELSP_0ELNSN_7ScaleInE1ELSQ_1EEEEEENS4_6LayoutINS5_IJNSA_ILi2EEESB_SB_EEENS5_IJSB_NSA_ILi0EEESW_EEEEENS5_IJNS4_10UnderscoreESZ_SZ_EEEEENS4_13SM90_TMA_LOADENS4_14ComposedLayoutINS4_7SwizzleILi2ELi4ELi3EEENS4_18smem_ptr_flag_bitsILi16EEENST_INS5_IJNSA_ILi8EEESG_EEENS5_IJSG_SB_EEEEEEEvNS4_8identityES12_S1C_vS1D_EENS_8epilogue10collective6detail29Sm90TmaWarpSpecializedAdapterINS1G_15DefaultEpilogueISI_SJ_SJ_NS1F_6thread17LinearCombinationISI_Li1EffLNS1K_9ScaleType4KindE0ELNS_15FloatRoundStyleE2ESI_EENS1_15EpilogueDefaultEEEEEvvEEEEvNT_6ParamsE --------------------------
	.section	.nv.shared._ZN7cutlass13device_kernelINS_4gemm6kernel13GemmUniversalIN4cute5tupleIJiiiiEEENS1_10collective13CollectiveMmaINS1_34MainloopSm90TmaGmmaWarpSpecializedILi2ENS5_IJNS4_1CILi1EEESB_SB_EEENS1_35KernelTmaWarpSpecializedCooperativeEEENS5_IJNSA_ILi128EEESF_NSA_ILi32EEEEEENS_6half_tENS5_IJlSB_lEEESI_SJ_NS4_8TiledMMAINS4_8MMA_AtomIJNS4_4SM904GMMA26MMA_64x128x16_F32F16F16_SSILNSN_5MajorE0ELSP_0ELNSN_7ScaleInE1ELSQ_1EEEEEENS4_6LayoutINS5_IJNSA_ILi2EEESB_SB_EEENS5_IJSB_NSA_ILi0EEESW_EEEEENS5_IJNS4_10UnderscoreESZ_SZ_EEEEENS4_13SM90_TMA_LOADENS4_14ComposedLayoutINS4_7SwizzleILi2ELi4ELi3EEENS4_18smem_ptr_flag_bitsILi16EEENST_INS5_IJNSA_ILi8EEESG_EEENS5_IJSG_SB_EEEEEEEvNS4_8identityES12_S1C_vS1D_EENS_8epilogue10collective6detail29Sm90TmaWarpSpecializedAdapterINS1G_15DefaultEpilogueISI_SJ_SJ_NS1F_6thread17LinearCombinationISI_Li1EffLNS1K_9ScaleType4KindE0ELNS_15FloatRoundStyleE2ESI_EENS1_15EpilogueDefaultEEEEEvvEEEEvNT_6ParamsE,"aw",@nobits
	.sectionflags	@""
	.align	16
	.zero		1024


//--------------------- .nv.shared.reserved.0     --------------------------
	.section	.nv.shared.reserved.0,"aw",@nobits
	.weak		__nv_reservedSMEM_offset_0_alias
	.size		__nv_reservedSMEM_offset_0_alias, 0, 0
	.other		__nv_reservedSMEM_offset_0_alias,@"STO_CUDA_RESERVED_SHARED STV_DEFAULT"
__nv_reservedSMEM_offset_0_alias:
	.zero		0


//--------------------- .nv.global                --------------------------
	.section	.nv.global,"aw",@nobits
.nv.global:
	.type		_ZN40_INTERNAL_25c3a4d4_4_k_cu_d8958c46_172684cute1_E,@object
	.size		_ZN40_INTERNAL_25c3a4d4_4_k_cu_d8958c46_172684cute1_E,(_ZN40_INTERNAL_25c3a4d4_4_k_cu_d8958c46_172684cuda3std3__45__cpo6cbeginE - _ZN40_INTERNAL_25c3a4d4_4_k_cu_d8958c46_172684cute1_E)
_ZN40_INTERNAL_25c3a4d4_4_k_cu_d8958c46_172684cute1_E:
	.zero		1
	.type		_ZN40_INTERNAL_25c3a4d4_4_k_cu_d8958c46_172684cuda3std3__45__cpo6cbeginE,@object
	.size		_ZN40_INTERNAL_25c3a4d4_4_k_cu_d8958c46_172684cuda3std3__45__cpo6cbeginE,(_ZN40_INTERNAL_25c3a4d4_4_k_cu_d8958c46_172684cuda3std3__48in_placeE - _ZN40_INTERNAL_25c3a4d4_4_k_cu_d8958c46_172684cuda3std3__45__cpo6cbeginE)
_ZN40_INTERNAL_25c3a4d4_4_k_cu_d8958c46_172684cuda3std3__45__cpo6cbeginE:
	.zero		1
	.type		_ZN40_INTERNAL_25c3a4d4_4_k_cu_d8958c46_172684cuda3std3__48in_placeE,@object
	.size		_ZN40_INTERNAL_25c3a4d4_4_k_cu_d8958c46_172684cuda3std3__48in_placeE,(_ZN40_INTERNAL_25c3a4d4_4_k_cu_d8958c46_172684cuda3std6ranges3__45__cpo9iter_moveE - _ZN40_INTERNAL_25c3a4d4_4_k_cu_d8958c46_172684cuda3std3__48in_placeE)
_ZN40_INTERNAL_25c3a4d4_4_k_cu_d8958c46_172684cuda3std3__48in_placeE:
	.zero		1
	.type		_ZN40_INTERNAL_25c3a4d4_4_k_cu_d8958c46_172684cuda3std6ranges3__45__cpo9iter_moveE,@object
	.size		_ZN40_INTERNAL_25c3a4d4_4_k_cu_d8958c46_172684cuda3std6ranges3__45__cpo9iter_moveE,(_ZN40_INTERNAL_25c3a4d4_4_k_cu_d8958c46_172684cuda3std3__45__cpo5beginE - _ZN40_INTERNAL_25c3a4d4_4_k_cu_d8958c46_172684cuda3std6ranges3__45__cpo9iter_moveE)
_ZN40_INTERNAL_25c3a4d4_4_k_cu_d8958c46_172684cuda3std6ranges3__45__cpo9iter_moveE:
	.zero		1
	.type		_ZN40_INTERNAL_25c3a4d4_4_k_cu_d8958c46_172684cuda3std3__45__cpo5beginE,@object
	.size		_ZN40_INTERNAL_25c3a4d4_4_k_cu_d8958c46_172684cuda3std3__45__cpo5beginE,(_ZN40_INTERNAL_25c3a4d4_4_k_cu_d8958c46_172684cuda3std3__442_GLOBAL__N__25c3a4d4_4_k_cu_d8958c46_172686ignoreE - _ZN40_INTERNAL_25c3a4d4_4_k_cu_d8958c46_172684cuda3std3__45__cpo5beginE)
_ZN40_INTERNAL_25c3a4d4_4_k_cu_d8958c46_172684cuda3std3__45__cpo5beginE:
	.zero		1
	.type		_ZN40_INTERNAL_25c3a4d4_4_k_cu_d8958c46_172684cuda3std3__442_GLOBAL__N__25c3a4d4_4_k_cu_d8958c46_172686ignoreE,@object
	.size		_ZN40_INTERNAL_25c3a4d4_4_k_cu_d8958c46_172684cuda3std3__442_GLOBAL__N__25c3a4d4_4_k_cu_d8958c46_172686ignoreE,(_ZN40_INTERNAL_25c3a4d4_4_k_cu_d8958c46_172684cute7productE - _ZN40_INTERNAL_25c3a4d4_4_k_cu_d8958c46_172684cuda3std3__442_GLOBAL__N__25c3a4d4_4_k_cu_d8958c46_172686ignoreE)
_ZN40_INTERNAL_25c3a4d4_4_k_cu_d8958c46_172684cuda3std3__442_GLOBAL__N__25c3a4d4_4_k_cu_d8958c46_172686ignoreE:
	.zero		1
	.type		_ZN40_INTERNAL_25c3a4d4_4_k_cu_d8958c46_172684cute7productE,@object
	.size		_ZN40_INTERNAL_25c3a4d4_4_k_cu_d8958c46_172684cute7productE,(_ZN40_INTERNAL_25c3a4d4_4_k_cu_d8958c46_172684cuda3std3__45__cpo3endE - _ZN40_INTERNAL_25c3a4d4_4_k_cu_d8958c46_172684cute7productE)
_ZN40_INTERNAL_25c3a4d4_4_k_cu_d8958c46_172684cute7productE:
	.zero		1
	.type		_ZN40_INTERNAL_25c3a4d4_4_k_cu_d8958c46_172684cuda3std3__45__cpo3endE,@object
	.size		_ZN40_INTERNAL_25c3a4d4_4_k_cu_d8958c46_172684cuda3std3__45__cpo3endE,(_ZN40_INTERNAL_25c3a4d4_4_k_cu_d8958c46_172684cuda3std3__419piecewise_constructE - _ZN40_INTERNAL_25c3a4d4_4_k_cu_d8958c46_172684cuda3std3__45__cpo3endE)
_ZN40_INTERNAL_25c3a4d4_4_k_cu_d8958c46_172684cuda3std3__45__cpo3endE:
	.zero		1
	.type		_ZN40_INTERNAL_25c3a4d4_4_k_cu_d8958c46_172684cuda3std3__419piecewise_constructE,@object
	.size		_ZN40_INTERNAL_25c3a4d4_4_k_cu_d8958c46_172684cuda3std3__419piecewise_constructE,(_ZN40_INTERNAL_25c3a4d4_4_k_cu_d8958c46_172684cuda3std3__45__cpo4cendE - _ZN40_INTERNAL_25c3a4d4_4_k_cu_d8958c46_172684cuda3std3__419piecewise_constructE)
_ZN40_INTERNAL_25c3a4d4_4_k_cu_d8958c46_172684cuda3std3__419piecewise_constructE:
	.zero		1
	.type		_ZN40_INTERNAL_25c3a4d4_4_k_cu_d8958c46_172684cuda3std3__45__cpo4cendE,@object
	.size		_ZN40_INTERNAL_25c3a4d4_4_k_cu_d8958c46_172684cuda3std3__45__cpo4cendE,(_ZN40_INTERNAL_25c3a4d4_4_k_cu_d8958c46_172684cuda3std6ranges3__45__cpo4swapE - _ZN40_INTERNAL_25c3a4d4_4_k_cu_d8958c46_172684cuda3std3__45__cpo4cendE)
_ZN40_INTERNAL_25c3a4d4_4_k_cu_d8958c46_172684cuda3std3__45__cpo4cendE:
	.zero		1
	.type		_ZN40_INTERNAL_25c3a4d4_4_k_cu_d8958c46_172684cuda3std6ranges3__45__cpo4swapE,@object
	.size		_ZN40_INTERNAL_25c3a4d4_4_k_cu_d8958c46_172684cuda3std6ranges3__45__cpo4swapE,(.L_8 - _ZN40_INTERNAL_25c3a4d4_4_k_cu_d8958c46_172684cuda3std6ranges3__45__cpo4swapE)
_ZN40_INTERNAL_25c3a4d4_4_k_cu_d8958c46_172684cuda3std6ranges3__45__cpo4swapE:
	.zero		1
.L_8:


//--------------------- .nv.constant0._ZN7cutlass13device_kernelINS_4gemm6kernel13GemmUniversalIN4cute5tupleIJiiiiEEENS1_10collective13CollectiveMmaINS1_34MainloopSm90TmaGmmaWarpSpecializedILi2ENS5_IJNS4_1CILi1EEESB_SB_EEENS1_35KernelTmaWarpSpecializedCooperativeEEENS5_IJNSA_ILi128EEESF_NSA_ILi32EEEEEENS_6half_tENS5_IJlSB_lEEESI_SJ_NS4_8TiledMMAINS4_8MMA_AtomIJNS4_4SM904GMMA26MMA_64x128x16_F32F16F16_SSILNSN_5MajorE0ELSP_0ELNSN_7ScaleInE1ELSQ_1EEEEEENS4_6LayoutINS5_IJNSA_ILi2EEESB_SB_EEENS5_IJSB_NSA_ILi0EEESW_EEEEENS5_IJNS4_10UnderscoreESZ_SZ_EEEEENS4_13SM90_TMA_LOADENS4_14ComposedLayoutINS4_7SwizzleILi2ELi4ELi3EEENS4_18smem_ptr_flag_bitsILi16EEENST_INS5_IJNSA_ILi8EEESG_EEENS5_IJSG_SB_EEEEEEEvNS4_8identityES12_S1C_vS1D_EENS_8epilogue10collective6detail29Sm90TmaWarpSpecializedAdapterINS1G_15DefaultEpilogueISI_SJ_SJ_NS1F_6thread17LinearCombinationISI_Li1EffLNS1K_9ScaleType4KindE0ELNS_15FloatRoundStyleE2ESI_EENS1_15EpilogueDefaultEEEEEvvEEEEvNT_6ParamsE --------------------------
	.section	.nv.constant0._ZN7cutlass13device_kernelINS_4gemm6kernel13GemmUniversalIN4cute5tupleIJiiiiEEENS1_10collective13CollectiveMmaINS1_34MainloopSm90TmaGmmaWarpSpecializedILi2ENS5_IJNS4_1CILi1EEESB_SB_EEENS1_35KernelTmaWarpSpecializedCooperativeEEENS5_IJNSA_ILi128EEESF_NSA_ILi32EEEEEENS_6half_tENS5_IJlSB_lEEESI_SJ_NS4_8TiledMMAINS4_8MMA_AtomIJNS4_4SM904GMMA26MMA_64x128x16_F32F16F16_SSILNSN_5MajorE0ELSP_0ELNSN_7ScaleInE1ELSQ_1EEEEEENS4_6LayoutINS5_IJNSA_ILi2EEESB_SB_EEENS5_IJSB_NSA_ILi0EEESW_EEEEENS5_IJNS4_10UnderscoreESZ_SZ_EEEEENS4_13SM90_TMA_LOADENS4_14ComposedLayoutINS4_7SwizzleILi2ELi4ELi3EEENS4_18smem_ptr_flag_bitsILi16EEENST_INS5_IJNSA_ILi8EEESG_EEENS5_IJSG_SB_EEEEEEEvNS4_8identityES12_S1C_vS1D_EENS_8epilogue10collective6detail29Sm90TmaWarpSpecializedAdapterINS1G_15DefaultEpilogueISI_SJ_SJ_NS1F_6thread17LinearCombinationISI_Li1EffLNS1K_9ScaleType4KindE0ELNS_15FloatRoundStyleE2ESI_EENS1_15EpilogueDefaultEEEEEvvEEEEvNT_6ParamsE,"a",@progbits
	.sectionflags	@""
	.align	4
.nv.constant0._ZN7cutlass13device_kernelINS_4gemm6kernel13GemmUniversalIN4cute5tupleIJiiiiEEENS1_10collective13CollectiveMmaINS1_34MainloopSm90TmaGmmaWarpSpecializedILi2ENS5_IJNS4_1CILi1EEESB_SB_EEENS1_35KernelTmaWarpSpecializedCooperativeEEENS5_IJNSA_ILi128EEESF_NSA_ILi32EEEEEENS_6half_tENS5_IJlSB_lEEESI_SJ_NS4_8TiledMMAINS4_8MMA_AtomIJNS4_4SM904GMMA26MMA_64x128x16_F32F16F16_SSILNSN_5MajorE0ELSP_0ELNSN_7ScaleInE1ELSQ_1EEEEEENS4_6LayoutINS5_IJNSA_ILi2EEESB_SB_EEENS5_IJSB_NSA_ILi0EEESW_EEEEENS5_IJNS4_10UnderscoreESZ_SZ_EEEEENS4_13SM90_TMA_LOADENS4_14ComposedLayoutINS4_7SwizzleILi2ELi4ELi3EEENS4_18smem_ptr_flag_bitsILi16EEENST_INS5_IJNSA_ILi8EEESG_EEENS5_IJSG_SB_EEEEEEEvNS4_8identityES12_S1C_vS1D_EENS_8epilogue10collective6detail29Sm90TmaWarpSpecializedAdapterINS1G_15DefaultEpilogueISI_SJ_SJ_NS1F_6thread17LinearCombinationISI_Li1EffLNS1K_9ScaleType4KindE0ELNS_15FloatRoundStyleE2ESI_EENS1_15EpilogueDefaultEEEEEvvEEEEvNT_6ParamsE:
	.zero		1664


//--------------------- SYMBOLS --------------------------

	.type		.nv.reservedSmem.offset0,@object
	.size		.nv.reservedSmem.offset0,0x4
	.type		__assertfail,@function
